//
// Generated by NVIDIA NVVM Compiler
//
// Compiler Build ID: CL-36424714
// Cuda compilation tools, release 13.0, V13.0.88
// Based on NVVM 20.0.0
//

.version 9.0
.target sm_100
.address_size 64

	// .globl	_ZN3cub18CUB_300001_SM_10006detail11EmptyKernelIvEEvv
.global .align 1 .b8 _ZN34_INTERNAL_051031b7_4_k_cu_a6679e244cuda3std3__45__cpo5beginE[1];
.global .align 1 .b8 _ZN34_INTERNAL_051031b7_4_k_cu_a6679e244cuda3std3__45__cpo3endE[1];
.global .align 1 .b8 _ZN34_INTERNAL_051031b7_4_k_cu_a6679e244cuda3std3__45__cpo6cbeginE[1];
.global .align 1 .b8 _ZN34_INTERNAL_051031b7_4_k_cu_a6679e244cuda3std3__45__cpo4cendE[1];
.global .align 1 .b8 _ZN34_INTERNAL_051031b7_4_k_cu_a6679e244cuda3std3__45__cpo6rbeginE[1];
.global .align 1 .b8 _ZN34_INTERNAL_051031b7_4_k_cu_a6679e244cuda3std3__45__cpo4rendE[1];
.global .align 1 .b8 _ZN34_INTERNAL_051031b7_4_k_cu_a6679e244cuda3std3__45__cpo7crbeginE[1];
.global .align 1 .b8 _ZN34_INTERNAL_051031b7_4_k_cu_a6679e244cuda3std3__45__cpo5crendE[1];
.global .align 1 .b8 _ZN34_INTERNAL_051031b7_4_k_cu_a6679e244cuda3std3__436_GLOBAL__N__051031b7_4_k_cu_a6679e246ignoreE[1];
.global .align 1 .b8 _ZN34_INTERNAL_051031b7_4_k_cu_a6679e244cuda3std3__419piecewise_constructE[1];
.global .align 1 .b8 _ZN34_INTERNAL_051031b7_4_k_cu_a6679e244cuda3std3__48in_placeE[1];
.global .align 1 .b8 _ZN34_INTERNAL_051031b7_4_k_cu_a6679e244cuda3std3__420unreachable_sentinelE[1];
.global .align 1 .b8 _ZN34_INTERNAL_051031b7_4_k_cu_a6679e244cuda3std3__47nulloptE[1];
.global .align 1 .b8 _ZN34_INTERNAL_051031b7_4_k_cu_a6679e244cuda3std3__48unexpectE[1];
.global .align 1 .b8 _ZN34_INTERNAL_051031b7_4_k_cu_a6679e244cuda3std6ranges3__45__cpo4swapE[1];
.global .align 1 .b8 _ZN34_INTERNAL_051031b7_4_k_cu_a6679e244cuda3std6ranges3__45__cpo9iter_moveE[1];
.global .align 1 .b8 _ZN34_INTERNAL_051031b7_4_k_cu_a6679e244cuda3std6ranges3__45__cpo5beginE[1];
.global .align 1 .b8 _ZN34_INTERNAL_051031b7_4_k_cu_a6679e244cuda3std6ranges3__45__cpo3endE[1];
.global .align 1 .b8 _ZN34_INTERNAL_051031b7_4_k_cu_a6679e244cuda3std6ranges3__45__cpo6cbeginE[1];
.global .align 1 .b8 _ZN34_INTERNAL_051031b7_4_k_cu_a6679e244cuda3std6ranges3__45__cpo4cendE[1];
.global .align 1 .b8 _ZN34_INTERNAL_051031b7_4_k_cu_a6679e244cuda3std6ranges3__45__cpo7advanceE[1];
.global .align 1 .b8 _ZN34_INTERNAL_051031b7_4_k_cu_a6679e244cuda3std6ranges3__45__cpo9iter_swapE[1];
.global .align 1 .b8 _ZN34_INTERNAL_051031b7_4_k_cu_a6679e244cuda3std6ranges3__45__cpo4nextE[1];
.global .align 1 .b8 _ZN34_INTERNAL_051031b7_4_k_cu_a6679e244cuda3std6ranges3__45__cpo4prevE[1];
.global .align 1 .b8 _ZN34_INTERNAL_051031b7_4_k_cu_a6679e244cuda3std6ranges3__45__cpo4dataE[1];
.global .align 1 .b8 _ZN34_INTERNAL_051031b7_4_k_cu_a6679e244cuda3std6ranges3__45__cpo5cdataE[1];
.global .align 1 .b8 _ZN34_INTERNAL_051031b7_4_k_cu_a6679e244cuda3std6ranges3__45__cpo4sizeE[1];
.global .align 1 .b8 _ZN34_INTERNAL_051031b7_4_k_cu_a6679e244cuda3std6ranges3__45__cpo5ssizeE[1];
.global .align 1 .b8 _ZN34_INTERNAL_051031b7_4_k_cu_a6679e244cuda3std6ranges3__45__cpo8distanceE[1];
.global .align 1 .b8 _ZN34_INTERNAL_051031b7_4_k_cu_a6679e246thrust24THRUST_300001_SM_1000_NS6system6detail10sequential3seqE[1];
.global .align 1 .b8 _ZN34_INTERNAL_051031b7_4_k_cu_a6679e246thrust24THRUST_300001_SM_1000_NS12placeholders2_1E[1];
.global .align 1 .b8 _ZN34_INTERNAL_051031b7_4_k_cu_a6679e246thrust24THRUST_300001_SM_1000_NS12placeholders2_2E[1];
.global .align 1 .b8 _ZN34_INTERNAL_051031b7_4_k_cu_a6679e246thrust24THRUST_300001_SM_1000_NS12placeholders2_3E[1];
.global .align 1 .b8 _ZN34_INTERNAL_051031b7_4_k_cu_a6679e246thrust24THRUST_300001_SM_1000_NS12placeholders2_4E[1];
.global .align 1 .b8 _ZN34_INTERNAL_051031b7_4_k_cu_a6679e246thrust24THRUST_300001_SM_1000_NS12placeholders2_5E[1];
.global .align 1 .b8 _ZN34_INTERNAL_051031b7_4_k_cu_a6679e246thrust24THRUST_300001_SM_1000_NS12placeholders2_6E[1];
.global .align 1 .b8 _ZN34_INTERNAL_051031b7_4_k_cu_a6679e246thrust24THRUST_300001_SM_1000_NS12placeholders2_7E[1];
.global .align 1 .b8 _ZN34_INTERNAL_051031b7_4_k_cu_a6679e246thrust24THRUST_300001_SM_1000_NS12placeholders2_8E[1];
.global .align 1 .b8 _ZN34_INTERNAL_051031b7_4_k_cu_a6679e246thrust24THRUST_300001_SM_1000_NS12placeholders2_9E[1];
.global .align 1 .b8 _ZN34_INTERNAL_051031b7_4_k_cu_a6679e246thrust24THRUST_300001_SM_1000_NS12placeholders3_10E[1];
.extern .shared .align 16 .b8 _ZN2gs8training5sdataE[];
.global .align 4 .b8 __cudart_i2opi_f[24] = {65, 144, 67, 60, 153, 149, 98, 219, 192, 221, 52, 245, 209, 87, 39, 252, 41, 21, 68, 78, 110, 131, 249, 162};

.visible .entry _ZN3cub18CUB_300001_SM_10006detail11EmptyKernelIvEEvv()
{


	ret;

}
	// .globl	_ZN2gs8training23background_blend_kernelEPfPKfS3_f
.visible .entry _ZN2gs8training23background_blend_kernelEPfPKfS3_f(
	.param .u64 .ptr .align 1 _ZN2gs8training23background_blend_kernelEPfPKfS3_f_param_0,
	.param .u64 .ptr .align 1 _ZN2gs8training23background_blend_kernelEPfPKfS3_f_param_1,
	.param .u64 .ptr .align 1 _ZN2gs8training23background_blend_kernelEPfPKfS3_f_param_2,
	.param .f32 _ZN2gs8training23background_blend_kernelEPfPKfS3_f_param_3
)
{
	.reg .b32 	%f<16>;
	.reg .b64 	%rd<7>;

	ld.param.u64 	%rd1, [_ZN2gs8training23background_blend_kernelEPfPKfS3_f_param_0];
	ld.param.u64 	%rd2, [_ZN2gs8training23background_blend_kernelEPfPKfS3_f_param_1];
	ld.param.u64 	%rd3, [_ZN2gs8training23background_blend_kernelEPfPKfS3_f_param_2];
	ld.param.f32 	%f1, [_ZN2gs8training23background_blend_kernelEPfPKfS3_f_param_3];
	cvta.to.global.u64 	%rd4, %rd1;
	cvta.to.global.u64 	%rd5, %rd3;
	cvta.to.global.u64 	%rd6, %rd2;
	ld.global.f32 	%f2, [%rd6];
	mov.f32 	%f3, 0f3F800000;
	sub.f32 	%f4, %f3, %f1;
	ld.global.f32 	%f5, [%rd5];
	mul.f32 	%f6, %f1, %f5;
	fma.rn.f32 	%f7, %f4, %f2, %f6;
	st.global.f32 	[%rd4], %f7;
	ld.global.f32 	%f8, [%rd6+4];
	ld.global.f32 	%f9, [%rd5+4];
	mul.f32 	%f10, %f1, %f9;
	fma.rn.f32 	%f11, %f4, %f8, %f10;
	st.global.f32 	[%rd4+4], %f11;
	ld.global.f32 	%f12, [%rd6+8];
	ld.global.f32 	%f13, [%rd5+8];
	mul.f32 	%f14, %f1, %f13;
	fma.rn.f32 	%f15, %f4, %f12, %f14;
	st.global.f32 	[%rd4+8], %f15;
	ret;

}
	// .globl	_ZN2gs8training31add_scale_regularization_kernelEPfPKffi
.visible .entry _ZN2gs8training31add_scale_regularization_kernelEPfPKffi(
	.param .u64 .ptr .align 1 _ZN2gs8training31add_scale_regularization_kernelEPfPKffi_param_0,
	.param .u64 .ptr .align 1 _ZN2gs8training31add_scale_regularization_kernelEPfPKffi_param_1,
	.param .f32 _ZN2gs8training31add_scale_regularization_kernelEPfPKffi_param_2,
	.param .u32 _ZN2gs8training31add_scale_regularization_kernelEPfPKffi_param_3
)
{
	.reg .pred 	%p<2>;
	.reg .b32 	%r<8>;
	.reg .b32 	%f<20>;
	.reg .b64 	%rd<8>;

	ld.param.u64 	%rd1, [_ZN2gs8training31add_scale_regularization_kernelEPfPKffi_param_0];
	ld.param.u64 	%rd2, [_ZN2gs8training31add_scale_regularization_kernelEPfPKffi_param_1];
	ld.param.f32 	%f1, [_ZN2gs8training31add_scale_regularization_kernelEPfPKffi_param_2];
	ld.param.u32 	%r2, [_ZN2gs8training31add_scale_regularization_kernelEPfPKffi_param_3];
	mov.u32 	%r3, %ctaid.x;
	mov.u32 	%r4, %ntid.x;
	mov.u32 	%r5, %tid.x;
	mad.lo.s32 	%r1, %r3, %r4, %r5;
	setp.ge.s32 	%p1, %r1, %r2;
	@%p1 bra 	$L__BB2_2;
	cvta.to.global.u64 	%rd3, %rd2;
	cvta.to.global.u64 	%rd4, %rd1;
	mul.wide.s32 	%rd5, %r1, 4;
	add.s64 	%rd6, %rd3, %rd5;
	ld.global.f32 	%f2, [%rd6];
	fma.rn.f32 	%f3, %f2, 0f3BBB989D, 0f3F000000;
	cvt.sat.f32.f32 	%f4, %f3;
	mov.f32 	%f5, 0f4B400001;
	mov.f32 	%f6, 0f437C0000;
	fma.rm.f32 	%f7, %f4, %f6, %f5;
	add.f32 	%f8, %f7, 0fCB40007F;
	neg.f32 	%f9, %f8;
	fma.rn.f32 	%f10, %f2, 0f3FB8AA3B, %f9;
	fma.rn.f32 	%f11, %f2, 0f32A57060, %f10;
	mov.b32 	%r6, %f7;
	shl.b32 	%r7, %r6, 23;
	mov.b32 	%f12, %r7;
	ex2.approx.ftz.f32 	%f13, %f11;
	mul.f32 	%f14, %f13, %f12;
	mul.f32 	%f15, %f1, %f14;
	cvt.rn.f32.s32 	%f16, %r2;
	div.rn.f32 	%f17, %f15, %f16;
	add.s64 	%rd7, %rd4, %rd5;
	ld.global.f32 	%f18, [%rd7];
	add.f32 	%f19, %f18, %f17;
	st.global.f32 	[%rd7], %f19;
$L__BB2_2:
	ret;

}
	// .globl	_ZN2gs8training33add_opacity_regularization_kernelEPfPKffi
.visible .entry _ZN2gs8training33add_opacity_regularization_kernelEPfPKffi(
	.param .u64 .ptr .align 1 _ZN2gs8training33add_opacity_regularization_kernelEPfPKffi_param_0,
	.param .u64 .ptr .align 1 _ZN2gs8training33add_opacity_regularization_kernelEPfPKffi_param_1,
	.param .f32 _ZN2gs8training33add_opacity_regularization_kernelEPfPKffi_param_2,
	.param .u32 _ZN2gs8training33add_opacity_regularization_kernelEPfPKffi_param_3
)
{
	.reg .pred 	%p<2>;
	.reg .b32 	%r<8>;
	.reg .b32 	%f<24>;
	.reg .b64 	%rd<8>;

	ld.param.u64 	%rd1, [_ZN2gs8training33add_opacity_regularization_kernelEPfPKffi_param_0];
	ld.param.u64 	%rd2, [_ZN2gs8training33add_opacity_regularization_kernelEPfPKffi_param_1];
	ld.param.f32 	%f1, [_ZN2gs8training33add_opacity_regularization_kernelEPfPKffi_param_2];
	ld.param.u32 	%r2, [_ZN2gs8training33add_opacity_regularization_kernelEPfPKffi_param_3];
	mov.u32 	%r3, %ctaid.x;
	mov.u32 	%r4, %ntid.x;
	mov.u32 	%r5, %tid.x;
	mad.lo.s32 	%r1, %r3, %r4, %r5;
	setp.ge.s32 	%p1, %r1, %r2;
	@%p1 bra 	$L__BB3_2;
	cvta.to.global.u64 	%rd3, %rd2;
	cvta.to.global.u64 	%rd4, %rd1;
	mul.wide.s32 	%rd5, %r1, 4;
	add.s64 	%rd6, %rd3, %rd5;
	ld.global.f32 	%f2, [%rd6];
	fma.rn.f32 	%f3, %f2, 0fBBBB989D, 0f3F000000;
	cvt.sat.f32.f32 	%f4, %f3;
	mov.f32 	%f5, 0f4B400001;
	mov.f32 	%f6, 0f437C0000;
	fma.rm.f32 	%f7, %f4, %f6, %f5;
	add.f32 	%f8, %f7, 0fCB40007F;
	neg.f32 	%f9, %f8;
	fma.rn.f32 	%f10, %f2, 0fBFB8AA3B, %f9;
	fma.rn.f32 	%f11, %f2, 0fB2A57060, %f10;
	mov.b32 	%r6, %f7;
	shl.b32 	%r7, %r6, 23;
	mov.b32 	%f12, %r7;
	ex2.approx.ftz.f32 	%f13, %f11;
	fma.rn.f32 	%f14, %f13, %f12, 0f3F800000;
	rcp.rn.f32 	%f15, %f14;
	mov.f32 	%f16, 0f3F800000;
	sub.f32 	%f17, %f16, %f15;
	mul.f32 	%f18, %f15, %f17;
	mul.f32 	%f19, %f1, %f18;
	cvt.rn.f32.s32 	%f20, %r2;
	div.rn.f32 	%f21, %f19, %f20;
	add.s64 	%rd7, %rd4, %rd5;
	ld.global.f32 	%f22, [%rd7];
	add.f32 	%f23, %f22, %f21;
	st.global.f32 	[%rd7], %f23;
$L__BB3_2:
	ret;

}
	// .globl	_ZN2gs8training18zero_tensor_kernelEPfi
.visible .entry _ZN2gs8training18zero_tensor_kernelEPfi(
	.param .u64 .ptr .align 1 _ZN2gs8training18zero_tensor_kernelEPfi_param_0,
	.param .u32 _ZN2gs8training18zero_tensor_kernelEPfi_param_1
)
{
	.reg .pred 	%p<2>;
	.reg .b32 	%r<7>;
	.reg .b64 	%rd<5>;

	ld.param.u64 	%rd1, [_ZN2gs8training18zero_tensor_kernelEPfi_param_0];
	ld.param.u32 	%r2, [_ZN2gs8training18zero_tensor_kernelEPfi_param_1];
	mov.u32 	%r3, %ctaid.x;
	mov.u32 	%r4, %ntid.x;
	mov.u32 	%r5, %tid.x;
	mad.lo.s32 	%r1, %r3, %r4, %r5;
	setp.ge.s32 	%p1, %r1, %r2;
	@%p1 bra 	$L__BB4_2;
	cvta.to.global.u64 	%rd2, %rd1;
	mul.wide.s32 	%rd3, %r1, 4;
	add.s64 	%rd4, %rd2, %rd3;
	mov.b32 	%r6, 0;
	st.global.u32 	[%rd4], %r6;
$L__BB4_2:
	ret;

}
	// .globl	_ZN2gs8training18fill_tensor_kernelEPffi
.visible .entry _ZN2gs8training18fill_tensor_kernelEPffi(
	.param .u64 .ptr .align 1 _ZN2gs8training18fill_tensor_kernelEPffi_param_0,
	.param .f32 _ZN2gs8training18fill_tensor_kernelEPffi_param_1,
	.param .u32 _ZN2gs8training18fill_tensor_kernelEPffi_param_2
)
{
	.reg .pred 	%p<2>;
	.reg .b32 	%r<6>;
	.reg .b32 	%f<2>;
	.reg .b64 	%rd<5>;

	ld.param.u64 	%rd1, [_ZN2gs8training18fill_tensor_kernelEPffi_param_0];
	ld.param.f32 	%f1, [_ZN2gs8training18fill_tensor_kernelEPffi_param_1];
	ld.param.u32 	%r2, [_ZN2gs8training18fill_tensor_kernelEPffi_param_2];
	mov.u32 	%r3, %ctaid.x;
	mov.u32 	%r4, %ntid.x;
	mov.u32 	%r5, %tid.x;
	mad.lo.s32 	%r1, %r3, %r4, %r5;
	setp.ge.s32 	%p1, %r1, %r2;
	@%p1 bra 	$L__BB5_2;
	cvta.to.global.u64 	%rd2, %rd1;
	mul.wide.s32 	%rd3, %r1, 4;
	add.s64 	%rd4, %rd2, %rd3;
	st.global.f32 	[%rd4], %f1;
$L__BB5_2:
	ret;

}
	// .globl	_ZN2gs8training30compute_l1_loss_forward_kernelEPKfS2_PfS3_S3_i
.visible .entry _ZN2gs8training30compute_l1_loss_forward_kernelEPKfS2_PfS3_S3_i(
	.param .u64 .ptr .align 1 _ZN2gs8training30compute_l1_loss_forward_kernelEPKfS2_PfS3_S3_i_param_0,
	.param .u64 .ptr .align 1 _ZN2gs8training30compute_l1_loss_forward_kernelEPKfS2_PfS3_S3_i_param_1,
	.param .u64 .ptr .align 1 _ZN2gs8training30compute_l1_loss_forward_kernelEPKfS2_PfS3_S3_i_param_2,
	.param .u64 .ptr .align 1 _ZN2gs8training30compute_l1_loss_forward_kernelEPKfS2_PfS3_S3_i_param_3,
	.param .u64 .ptr .align 1 _ZN2gs8training30compute_l1_loss_forward_kernelEPKfS2_PfS3_S3_i_param_4,
	.param .u32 _ZN2gs8training30compute_l1_loss_forward_kernelEPKfS2_PfS3_S3_i_param_5
)
{
	.reg .pred 	%p<3>;
	.reg .b32 	%r<6>;
	.reg .b32 	%f<8>;
	.reg .b64 	%rd<17>;

	ld.param.u64 	%rd1, [_ZN2gs8training30compute_l1_loss_forward_kernelEPKfS2_PfS3_S3_i_param_0];
	ld.param.u64 	%rd2, [_ZN2gs8training30compute_l1_loss_forward_kernelEPKfS2_PfS3_S3_i_param_1];
	ld.param.u64 	%rd3, [_ZN2gs8training30compute_l1_loss_forward_kernelEPKfS2_PfS3_S3_i_param_2];
	ld.param.u64 	%rd4, [_ZN2gs8training30compute_l1_loss_forward_kernelEPKfS2_PfS3_S3_i_param_3];
	ld.param.u64 	%rd5, [_ZN2gs8training30compute_l1_loss_forward_kernelEPKfS2_PfS3_S3_i_param_4];
	ld.param.u32 	%r2, [_ZN2gs8training30compute_l1_loss_forward_kernelEPKfS2_PfS3_S3_i_param_5];
	mov.u32 	%r3, %ctaid.x;
	mov.u32 	%r4, %ntid.x;
	mov.u32 	%r5, %tid.x;
	mad.lo.s32 	%r1, %r3, %r4, %r5;
	setp.ge.s32 	%p1, %r1, %r2;
	@%p1 bra 	$L__BB6_2;
	cvta.to.global.u64 	%rd6, %rd5;
	cvta.to.global.u64 	%rd7, %rd1;
	cvta.to.global.u64 	%rd8, %rd2;
	cvta.to.global.u64 	%rd9, %rd3;
	cvta.to.global.u64 	%rd10, %rd4;
	mul.wide.s32 	%rd11, %r1, 4;
	add.s64 	%rd12, %rd7, %rd11;
	ld.global.f32 	%f1, [%rd12];
	add.s64 	%rd13, %rd8, %rd11;
	ld.global.f32 	%f2, [%rd13];
	sub.f32 	%f3, %f1, %f2;
	add.s64 	%rd14, %rd9, %rd11;
	st.global.f32 	[%rd14], %f3;
	abs.f32 	%f4, %f3;
	add.s64 	%rd15, %rd10, %rd11;
	st.global.f32 	[%rd15], %f4;
	setp.gt.f32 	%p2, %f3, 0f00000000;
	selp.f32 	%f5, 0f3F800000, 0fBF800000, %p2;
	cvt.rn.f32.s32 	%f6, %r2;
	div.rn.f32 	%f7, %f5, %f6;
	add.s64 	%rd16, %rd6, %rd11;
	st.global.f32 	[%rd16], %f7;
$L__BB6_2:
	ret;

}
	// .globl	_ZN2gs8training19compute_mean_kernelEPKfPfi
.visible .entry _ZN2gs8training19compute_mean_kernelEPKfPfi(
	.param .u64 .ptr .align 1 _ZN2gs8training19compute_mean_kernelEPKfPfi_param_0,
	.param .u64 .ptr .align 1 _ZN2gs8training19compute_mean_kernelEPKfPfi_param_1,
	.param .u32 _ZN2gs8training19compute_mean_kernelEPKfPfi_param_2
)
{
	.reg .pred 	%p<6>;
	.reg .b32 	%r<14>;
	.reg .b32 	%f<12>;
	.reg .b64 	%rd<7>;

	ld.param.u64 	%rd1, [_ZN2gs8training19compute_mean_kernelEPKfPfi_param_0];
	ld.param.u64 	%rd2, [_ZN2gs8training19compute_mean_kernelEPKfPfi_param_1];
	ld.param.u32 	%r7, [_ZN2gs8training19compute_mean_kernelEPKfPfi_param_2];
	mov.u32 	%r1, %tid.x;
	mov.u32 	%r8, %ctaid.x;
	mov.u32 	%r13, %ntid.x;
	mad.lo.s32 	%r3, %r8, %r13, %r1;
	setp.ge.s32 	%p1, %r3, %r7;
	mov.f32 	%f11, 0f00000000;
	@%p1 bra 	$L__BB7_2;
	cvta.to.global.u64 	%rd3, %rd1;
	mul.wide.s32 	%rd4, %r3, 4;
	add.s64 	%rd5, %rd3, %rd4;
	ld.global.f32 	%f11, [%rd5];
$L__BB7_2:
	shl.b32 	%r9, %r1, 2;
	mov.u32 	%r10, _ZN2gs8training5sdataE;
	add.s32 	%r4, %r10, %r9;
	st.shared.f32 	[%r4], %f11;
	bar.sync 	0;
	setp.lt.u32 	%p2, %r13, 2;
	@%p2 bra 	$L__BB7_6;
$L__BB7_3:
	shr.u32 	%r6, %r13, 1;
	setp.ge.u32 	%p3, %r1, %r6;
	@%p3 bra 	$L__BB7_5;
	shl.b32 	%r11, %r6, 2;
	add.s32 	%r12, %r4, %r11;
	ld.shared.f32 	%f4, [%r12];
	ld.shared.f32 	%f5, [%r4];
	add.f32 	%f6, %f4, %f5;
	st.shared.f32 	[%r4], %f6;
$L__BB7_5:
	bar.sync 	0;
	setp.gt.u32 	%p4, %r13, 3;
	mov.u32 	%r13, %r6;
	@%p4 bra 	$L__BB7_3;
$L__BB7_6:
	setp.ne.s32 	%p5, %r1, 0;
	@%p5 bra 	$L__BB7_8;
	ld.shared.f32 	%f7, [_ZN2gs8training5sdataE];
	cvt.rn.f32.s32 	%f8, %r7;
	div.rn.f32 	%f9, %f7, %f8;
	cvta.to.global.u64 	%rd6, %rd2;
	atom.global.add.f32 	%f10, [%rd6], %f9;
$L__BB7_8:
	ret;

}
	// .globl	_ZN2gs8training24combine_gradients_kernelEPfPKffS3_fi
.visible .entry _ZN2gs8training24combine_gradients_kernelEPfPKffS3_fi(
	.param .u64 .ptr .align 1 _ZN2gs8training24combine_gradients_kernelEPfPKffS3_fi_param_0,
	.param .u64 .ptr .align 1 _ZN2gs8training24combine_gradients_kernelEPfPKffS3_fi_param_1,
	.param .f32 _ZN2gs8training24combine_gradients_kernelEPfPKffS3_fi_param_2,
	.param .u64 .ptr .align 1 _ZN2gs8training24combine_gradients_kernelEPfPKffS3_fi_param_3,
	.param .f32 _ZN2gs8training24combine_gradients_kernelEPfPKffS3_fi_param_4,
	.param .u32 _ZN2gs8training24combine_gradients_kernelEPfPKffS3_fi_param_5
)
{
	.reg .pred 	%p<2>;
	.reg .b32 	%r<6>;
	.reg .b32 	%f<7>;
	.reg .b64 	%rd<11>;

	ld.param.u64 	%rd1, [_ZN2gs8training24combine_gradients_kernelEPfPKffS3_fi_param_0];
	ld.param.u64 	%rd2, [_ZN2gs8training24combine_gradients_kernelEPfPKffS3_fi_param_1];
	ld.param.f32 	%f1, [_ZN2gs8training24combine_gradients_kernelEPfPKffS3_fi_param_2];
	ld.param.u64 	%rd3, [_ZN2gs8training24combine_gradients_kernelEPfPKffS3_fi_param_3];
	ld.param.f32 	%f2, [_ZN2gs8training24combine_gradients_kernelEPfPKffS3_fi_param_4];
	ld.param.u32 	%r2, [_ZN2gs8training24combine_gradients_kernelEPfPKffS3_fi_param_5];
	mov.u32 	%r3, %ctaid.x;
	mov.u32 	%r4, %ntid.x;
	mov.u32 	%r5, %tid.x;
	mad.lo.s32 	%r1, %r3, %r4, %r5;
	setp.ge.s32 	%p1, %r1, %r2;
	@%p1 bra 	$L__BB8_2;
	cvta.to.global.u64 	%rd4, %rd2;
	cvta.to.global.u64 	%rd5, %rd3;
	cvta.to.global.u64 	%rd6, %rd1;
	mul.wide.s32 	%rd7, %r1, 4;
	add.s64 	%rd8, %rd4, %rd7;
	ld.global.f32 	%f3, [%rd8];
	add.s64 	%rd9, %rd5, %rd7;
	ld.global.f32 	%f4, [%rd9];
	mul.f32 	%f5, %f2, %f4;
	fma.rn.f32 	%f6, %f1, %f3, %f5;
	add.s64 	%rd10, %rd6, %rd7;
	st.global.f32 	[%rd10], %f6;
$L__BB8_2:
	ret;

}
	// .globl	_ZN2gs8training11copy_kernelEPfPKfi
.visible .entry _ZN2gs8training11copy_kernelEPfPKfi(
	.param .u64 .ptr .align 1 _ZN2gs8training11copy_kernelEPfPKfi_param_0,
	.param .u64 .ptr .align 1 _ZN2gs8training11copy_kernelEPfPKfi_param_1,
	.param .u32 _ZN2gs8training11copy_kernelEPfPKfi_param_2
)
{
	.reg .pred 	%p<2>;
	.reg .b32 	%r<6>;
	.reg .b32 	%f<2>;
	.reg .b64 	%rd<8>;

	ld.param.u64 	%rd1, [_ZN2gs8training11copy_kernelEPfPKfi_param_0];
	ld.param.u64 	%rd2, [_ZN2gs8training11copy_kernelEPfPKfi_param_1];
	ld.param.u32 	%r2, [_ZN2gs8training11copy_kernelEPfPKfi_param_2];
	mov.u32 	%r3, %ctaid.x;
	mov.u32 	%r4, %ntid.x;
	mov.u32 	%r5, %tid.x;
	mad.lo.s32 	%r1, %r3, %r4, %r5;
	setp.ge.s32 	%p1, %r1, %r2;
	@%p1 bra 	$L__BB9_2;
	cvta.to.global.u64 	%rd3, %rd2;
	cvta.to.global.u64 	%rd4, %rd1;
	mul.wide.s32 	%rd5, %r1, 4;
	add.s64 	%rd6, %rd3, %rd5;
	ld.global.f32 	%f1, [%rd6];
	add.s64 	%rd7, %rd4, %rd5;
	st.global.f32 	[%rd7], %f1;
$L__BB9_2:
	ret;

}
	// .globl	_ZN2gs8training30compute_sine_background_kernelEPfiiiif
.visible .entry _ZN2gs8training30compute_sine_background_kernelEPfiiiif(
	.param .u64 .ptr .align 1 _ZN2gs8training30compute_sine_background_kernelEPfiiiif_param_0,
	.param .u32 _ZN2gs8training30compute_sine_background_kernelEPfiiiif_param_1,
	.param .u32 _ZN2gs8training30compute_sine_background_kernelEPfiiiif_param_2,
	.param .u32 _ZN2gs8training30compute_sine_background_kernelEPfiiiif_param_3,
	.param .u32 _ZN2gs8training30compute_sine_background_kernelEPfiiiif_param_4,
	.param .f32 _ZN2gs8training30compute_sine_background_kernelEPfiiiif_param_5
)
{
	.local .align 4 .b8 	__local_depot10[28];
	.reg .b64 	%SP;
	.reg .b64 	%SPL;
	.reg .pred 	%p<29>;
	.reg .b32 	%r<131>;
	.reg .b32 	%f<128>;
	.reg .b64 	%rd<59>;
	.reg .b64 	%fd<7>;

	mov.u64 	%SPL, __local_depot10;
	ld.param.u64 	%rd24, [_ZN2gs8training30compute_sine_background_kernelEPfiiiif_param_0];
	ld.param.u32 	%r43, [_ZN2gs8training30compute_sine_background_kernelEPfiiiif_param_1];
	ld.param.u32 	%r44, [_ZN2gs8training30compute_sine_background_kernelEPfiiiif_param_2];
	ld.param.u32 	%r45, [_ZN2gs8training30compute_sine_background_kernelEPfiiiif_param_3];
	ld.param.u32 	%r46, [_ZN2gs8training30compute_sine_background_kernelEPfiiiif_param_4];
	ld.param.f32 	%f25, [_ZN2gs8training30compute_sine_background_kernelEPfiiiif_param_5];
	cvta.to.global.u64 	%rd1, %rd24;
	add.u64 	%rd2, %SPL, 0;
	setp.lt.s32 	%p1, %r44, 1;
	mov.f32 	%f122, 0f00000000;
	@%p1 bra 	$L__BB10_2;
	rem.s32 	%r47, %r43, %r44;
	cvt.rn.f32.s32 	%f27, %r47;
	cvt.rn.f32.u32 	%f28, %r44;
	div.rn.f32 	%f29, %f27, %f28;
	fma.rn.f32 	%f122, %f29, 0f40C90FDB, 0f00000000;
$L__BB10_2:
	setp.lt.s32 	%p2, %r45, 1;
	mov.f32 	%f123, 0f40060A92;
	@%p2 bra 	$L__BB10_4;
	rem.s32 	%r48, %r43, %r45;
	cvt.rn.f32.s32 	%f31, %r48;
	cvt.rn.f32.u32 	%f32, %r45;
	div.rn.f32 	%f33, %f31, %f32;
	fma.rn.f32 	%f123, %f33, 0f40C90FDB, 0f40060A92;
$L__BB10_4:
	setp.lt.s32 	%p3, %r46, 1;
	mov.f32 	%f124, 0f40860A92;
	@%p3 bra 	$L__BB10_6;
	rem.s32 	%r49, %r43, %r46;
	cvt.rn.f32.s32 	%f35, %r49;
	cvt.rn.f32.u32 	%f36, %r46;
	div.rn.f32 	%f37, %f35, %f36;
	fma.rn.f32 	%f124, %f37, 0f40C90FDB, 0f40860A92;
$L__BB10_6:
	mul.f32 	%f38, %f122, 0f3F22F983;
	cvt.rni.s32.f32 	%r122, %f38;
	cvt.rn.f32.s32 	%f39, %r122;
	fma.rn.f32 	%f40, %f39, 0fBFC90FDA, %f122;
	fma.rn.f32 	%f41, %f39, 0fB3A22168, %f40;
	fma.rn.f32 	%f125, %f39, 0fA7C234C5, %f41;
	abs.f32 	%f8, %f122;
	setp.ltu.f32 	%p4, %f8, 0f47CE4780;
	@%p4 bra 	$L__BB10_14;
	setp.neu.f32 	%p5, %f8, 0f7F800000;
	@%p5 bra 	$L__BB10_9;
	mov.f32 	%f44, 0f00000000;
	mul.rn.f32 	%f125, %f122, %f44;
	mov.b32 	%r122, 0;
	bra.uni 	$L__BB10_14;
$L__BB10_9:
	mov.b32 	%r2, %f122;
	shl.b32 	%r51, %r2, 8;
	or.b32  	%r3, %r51, -2147483648;
	mov.b64 	%rd52, 0;
	mov.b32 	%r119, 0;
	mov.u64 	%rd50, __cudart_i2opi_f;
	mov.u64 	%rd51, %rd2;
$L__BB10_10:
	.pragma "nounroll";
	ld.global.nc.u32 	%r52, [%rd50];
	mad.wide.u32 	%rd28, %r52, %r3, %rd52;
	shr.u64 	%rd52, %rd28, 32;
	st.local.u32 	[%rd51], %rd28;
	add.s32 	%r119, %r119, 1;
	add.s64 	%rd51, %rd51, 4;
	add.s64 	%rd50, %rd50, 4;
	setp.ne.s32 	%p6, %r119, 6;
	@%p6 bra 	$L__BB10_10;
	shr.u32 	%r53, %r2, 23;
	st.local.u32 	[%rd2+24], %rd52;
	and.b32  	%r6, %r53, 31;
	and.b32  	%r54, %r53, 224;
	add.s32 	%r55, %r54, -128;
	shr.u32 	%r56, %r55, 5;
	mul.wide.u32 	%rd29, %r56, 4;
	sub.s64 	%rd9, %rd2, %rd29;
	ld.local.u32 	%r120, [%rd9+24];
	ld.local.u32 	%r121, [%rd9+20];
	setp.eq.s32 	%p7, %r6, 0;
	@%p7 bra 	$L__BB10_13;
	shf.l.wrap.b32 	%r120, %r121, %r120, %r6;
	ld.local.u32 	%r57, [%rd9+16];
	shf.l.wrap.b32 	%r121, %r57, %r121, %r6;
$L__BB10_13:
	shr.u32 	%r58, %r120, 30;
	shf.l.wrap.b32 	%r59, %r121, %r120, 2;
	shl.b32 	%r60, %r121, 2;
	shr.u32 	%r61, %r59, 31;
	add.s32 	%r62, %r61, %r58;
	neg.s32 	%r63, %r62;
	setp.lt.s32 	%p8, %r2, 0;
	selp.b32 	%r122, %r63, %r62, %p8;
	xor.b32  	%r64, %r59, %r2;
	shr.s32 	%r65, %r59, 31;
	xor.b32  	%r66, %r65, %r59;
	xor.b32  	%r67, %r65, %r60;
	cvt.u64.u32 	%rd30, %r66;
	shl.b64 	%rd31, %rd30, 32;
	cvt.u64.u32 	%rd32, %r67;
	or.b64  	%rd33, %rd31, %rd32;
	cvt.rn.f64.s64 	%fd1, %rd33;
	mul.f64 	%fd2, %fd1, 0d3BF921FB54442D19;
	cvt.rn.f32.f64 	%f42, %fd2;
	neg.f32 	%f43, %f42;
	setp.lt.s32 	%p9, %r64, 0;
	selp.f32 	%f125, %f43, %f42, %p9;
$L__BB10_14:
	mul.rn.f32 	%f45, %f125, %f125;
	and.b32  	%r69, %r122, 1;
	setp.eq.b32 	%p10, %r69, 1;
	selp.f32 	%f46, 0f3F800000, %f125, %p10;
	fma.rn.f32 	%f47, %f45, %f46, 0f00000000;
	fma.rn.f32 	%f48, %f45, 0f37CBAC00, 0fBAB607ED;
	selp.f32 	%f49, %f48, 0fB94D4153, %p10;
	selp.f32 	%f50, 0f3D2AAABB, 0f3C0885E4, %p10;
	fma.rn.f32 	%f51, %f49, %f45, %f50;
	selp.f32 	%f52, 0fBEFFFFFF, 0fBE2AAAA8, %p10;
	fma.rn.f32 	%f53, %f51, %f45, %f52;
	fma.rn.f32 	%f54, %f53, %f47, %f46;
	and.b32  	%r70, %r122, 2;
	setp.eq.s32 	%p11, %r70, 0;
	mov.f32 	%f55, 0f00000000;
	sub.f32 	%f56, %f55, %f54;
	selp.f32 	%f57, %f54, %f56, %p11;
	add.f32 	%f58, %f57, 0f3F800000;
	mul.f32 	%f12, %f58, 0f3F000000;
	st.global.f32 	[%rd1], %f12;
	mul.f32 	%f59, %f123, 0f3F22F983;
	cvt.rni.s32.f32 	%r126, %f59;
	cvt.rn.f32.s32 	%f60, %r126;
	fma.rn.f32 	%f61, %f60, 0fBFC90FDA, %f123;
	fma.rn.f32 	%f62, %f60, 0fB3A22168, %f61;
	fma.rn.f32 	%f126, %f60, 0fA7C234C5, %f62;
	abs.f32 	%f14, %f123;
	setp.ltu.f32 	%p12, %f14, 0f47CE4780;
	@%p12 bra 	$L__BB10_22;
	setp.neu.f32 	%p13, %f14, 0f7F800000;
	@%p13 bra 	$L__BB10_17;
	mov.f32 	%f65, 0f00000000;
	mul.rn.f32 	%f126, %f123, %f65;
	mov.b32 	%r126, 0;
	bra.uni 	$L__BB10_22;
$L__BB10_17:
	mov.b32 	%r16, %f123;
	shl.b32 	%r72, %r16, 8;
	or.b32  	%r17, %r72, -2147483648;
	mov.b64 	%rd55, 0;
	mov.b32 	%r123, 0;
	mov.u64 	%rd53, __cudart_i2opi_f;
	mov.u64 	%rd54, %rd2;
$L__BB10_18:
	.pragma "nounroll";
	ld.global.nc.u32 	%r73, [%rd53];
	mad.wide.u32 	%rd36, %r73, %r17, %rd55;
	shr.u64 	%rd55, %rd36, 32;
	st.local.u32 	[%rd54], %rd36;
	add.s32 	%r123, %r123, 1;
	add.s64 	%rd54, %rd54, 4;
	add.s64 	%rd53, %rd53, 4;
	setp.ne.s32 	%p14, %r123, 6;
	@%p14 bra 	$L__BB10_18;
	shr.u32 	%r74, %r16, 23;
	st.local.u32 	[%rd2+24], %rd55;
	and.b32  	%r20, %r74, 31;
	and.b32  	%r75, %r74, 224;
	add.s32 	%r76, %r75, -128;
	shr.u32 	%r77, %r76, 5;
	mul.wide.u32 	%rd37, %r77, 4;
	sub.s64 	%rd16, %rd2, %rd37;
	ld.local.u32 	%r124, [%rd16+24];
	ld.local.u32 	%r125, [%rd16+20];
	setp.eq.s32 	%p15, %r20, 0;
	@%p15 bra 	$L__BB10_21;
	shf.l.wrap.b32 	%r124, %r125, %r124, %r20;
	ld.local.u32 	%r78, [%rd16+16];
	shf.l.wrap.b32 	%r125, %r78, %r125, %r20;
$L__BB10_21:
	shr.u32 	%r79, %r124, 30;
	shf.l.wrap.b32 	%r80, %r125, %r124, 2;
	shl.b32 	%r81, %r125, 2;
	shr.u32 	%r82, %r80, 31;
	add.s32 	%r83, %r82, %r79;
	neg.s32 	%r84, %r83;
	setp.lt.s32 	%p16, %r16, 0;
	selp.b32 	%r126, %r84, %r83, %p16;
	xor.b32  	%r85, %r80, %r16;
	shr.s32 	%r86, %r80, 31;
	xor.b32  	%r87, %r86, %r80;
	xor.b32  	%r88, %r86, %r81;
	cvt.u64.u32 	%rd38, %r87;
	shl.b64 	%rd39, %rd38, 32;
	cvt.u64.u32 	%rd40, %r88;
	or.b64  	%rd41, %rd39, %rd40;
	cvt.rn.f64.s64 	%fd3, %rd41;
	mul.f64 	%fd4, %fd3, 0d3BF921FB54442D19;
	cvt.rn.f32.f64 	%f63, %fd4;
	neg.f32 	%f64, %f63;
	setp.lt.s32 	%p17, %r85, 0;
	selp.f32 	%f126, %f64, %f63, %p17;
$L__BB10_22:
	mul.rn.f32 	%f66, %f126, %f126;
	and.b32  	%r90, %r126, 1;
	setp.eq.b32 	%p18, %r90, 1;
	selp.f32 	%f67, 0f3F800000, %f126, %p18;
	fma.rn.f32 	%f68, %f66, %f67, 0f00000000;
	fma.rn.f32 	%f69, %f66, 0f37CBAC00, 0fBAB607ED;
	selp.f32 	%f70, %f69, 0fB94D4153, %p18;
	selp.f32 	%f71, 0f3D2AAABB, 0f3C0885E4, %p18;
	fma.rn.f32 	%f72, %f70, %f66, %f71;
	selp.f32 	%f73, 0fBEFFFFFF, 0fBE2AAAA8, %p18;
	fma.rn.f32 	%f74, %f72, %f66, %f73;
	fma.rn.f32 	%f75, %f74, %f68, %f67;
	and.b32  	%r91, %r126, 2;
	setp.eq.s32 	%p19, %r91, 0;
	mov.f32 	%f76, 0f00000000;
	sub.f32 	%f77, %f76, %f75;
	selp.f32 	%f78, %f75, %f77, %p19;
	add.f32 	%f79, %f78, 0f3F800000;
	mul.f32 	%f18, %f79, 0f3F000000;
	st.global.f32 	[%rd1+4], %f18;
	mul.f32 	%f80, %f124, 0f3F22F983;
	cvt.rni.s32.f32 	%r130, %f80;
	cvt.rn.f32.s32 	%f81, %r130;
	fma.rn.f32 	%f82, %f81, 0fBFC90FDA, %f124;
	fma.rn.f32 	%f83, %f81, 0fB3A22168, %f82;
	fma.rn.f32 	%f127, %f81, 0fA7C234C5, %f83;
	abs.f32 	%f20, %f124;
	setp.ltu.f32 	%p20, %f20, 0f47CE4780;
	@%p20 bra 	$L__BB10_30;
	setp.neu.f32 	%p21, %f20, 0f7F800000;
	@%p21 bra 	$L__BB10_25;
	mov.f32 	%f86, 0f00000000;
	mul.rn.f32 	%f127, %f124, %f86;
	mov.b32 	%r130, 0;
	bra.uni 	$L__BB10_30;
$L__BB10_25:
	mov.b32 	%r30, %f124;
	shl.b32 	%r93, %r30, 8;
	or.b32  	%r31, %r93, -2147483648;
	mov.b64 	%rd58, 0;
	mov.b32 	%r127, 0;
	mov.u64 	%rd56, __cudart_i2opi_f;
	mov.u64 	%rd57, %rd2;
$L__BB10_26:
	.pragma "nounroll";
	ld.global.nc.u32 	%r94, [%rd56];
	mad.wide.u32 	%rd44, %r94, %r31, %rd58;
	shr.u64 	%rd58, %rd44, 32;
	st.local.u32 	[%rd57], %rd44;
	add.s32 	%r127, %r127, 1;
	add.s64 	%rd57, %rd57, 4;
	add.s64 	%rd56, %rd56, 4;
	setp.ne.s32 	%p22, %r127, 6;
	@%p22 bra 	$L__BB10_26;
	shr.u32 	%r95, %r30, 23;
	st.local.u32 	[%rd2+24], %rd58;
	and.b32  	%r34, %r95, 31;
	and.b32  	%r96, %r95, 224;
	add.s32 	%r97, %r96, -128;
	shr.u32 	%r98, %r97, 5;
	mul.wide.u32 	%rd45, %r98, 4;
	sub.s64 	%rd23, %rd2, %rd45;
	ld.local.u32 	%r128, [%rd23+24];
	ld.local.u32 	%r129, [%rd23+20];
	setp.eq.s32 	%p23, %r34, 0;
	@%p23 bra 	$L__BB10_29;
	shf.l.wrap.b32 	%r128, %r129, %r128, %r34;
	ld.local.u32 	%r99, [%rd23+16];
	shf.l.wrap.b32 	%r129, %r99, %r129, %r34;
$L__BB10_29:
	shr.u32 	%r100, %r128, 30;
	shf.l.wrap.b32 	%r101, %r129, %r128, 2;
	shl.b32 	%r102, %r129, 2;
	shr.u32 	%r103, %r101, 31;
	add.s32 	%r104, %r103, %r100;
	neg.s32 	%r105, %r104;
	setp.lt.s32 	%p24, %r30, 0;
	selp.b32 	%r130, %r105, %r104, %p24;
	xor.b32  	%r106, %r101, %r30;
	shr.s32 	%r107, %r101, 31;
	xor.b32  	%r108, %r107, %r101;
	xor.b32  	%r109, %r107, %r102;
	cvt.u64.u32 	%rd46, %r108;
	shl.b64 	%rd47, %rd46, 32;
	cvt.u64.u32 	%rd48, %r109;
	or.b64  	%rd49, %rd47, %rd48;
	cvt.rn.f64.s64 	%fd5, %rd49;
	mul.f64 	%fd6, %fd5, 0d3BF921FB54442D19;
	cvt.rn.f32.f64 	%f84, %fd6;
	neg.f32 	%f85, %f84;
	setp.lt.s32 	%p25, %r106, 0;
	selp.f32 	%f127, %f85, %f84, %p25;
$L__BB10_30:
	mul.rn.f32 	%f87, %f127, %f127;
	and.b32  	%r111, %r130, 1;
	setp.eq.b32 	%p26, %r111, 1;
	selp.f32 	%f88, 0f3F800000, %f127, %p26;
	fma.rn.f32 	%f89, %f87, %f88, 0f00000000;
	fma.rn.f32 	%f90, %f87, 0f37CBAC00, 0fBAB607ED;
	selp.f32 	%f91, %f90, 0fB94D4153, %p26;
	selp.f32 	%f92, 0f3D2AAABB, 0f3C0885E4, %p26;
	fma.rn.f32 	%f93, %f91, %f87, %f92;
	selp.f32 	%f94, 0fBEFFFFFF, 0fBE2AAAA8, %p26;
	fma.rn.f32 	%f95, %f93, %f87, %f94;
	fma.rn.f32 	%f96, %f95, %f89, %f88;
	and.b32  	%r112, %r130, 2;
	setp.eq.s32 	%p27, %r112, 0;
	mov.f32 	%f97, 0f00000000;
	sub.f32 	%f98, %f97, %f96;
	selp.f32 	%f99, %f96, %f98, %p27;
	add.f32 	%f100, %f99, 0f3F800000;
	mul.f32 	%f24, %f100, 0f3F000000;
	st.global.f32 	[%rd1+8], %f24;
	setp.leu.f32 	%p28, %f25, 0f00000000;
	@%p28 bra 	$L__BB10_32;
	mad.lo.s32 	%r113, %r43, 1664525, 1013904223;
	and.b32  	%r114, %r113, 65535;
	cvt.rn.f32.u32 	%f101, %r114;
	div.rn.f32 	%f102, %f101, 0f477FFF00;
	add.f32 	%f103, %f102, 0fBF000000;
	mad.lo.s32 	%r115, %r43, 389569705, 1196435762;
	and.b32  	%r116, %r115, 65535;
	cvt.rn.f32.u32 	%f104, %r116;
	div.rn.f32 	%f105, %f104, 0f477FFF00;
	add.f32 	%f106, %f105, 0fBF000000;
	mad.lo.s32 	%r117, %r43, -1563948395, -1887635735;
	and.b32  	%r118, %r117, 65535;
	cvt.rn.f32.u32 	%f107, %r118;
	div.rn.f32 	%f108, %f107, 0f477FFF00;
	add.f32 	%f109, %f108, 0fBF000000;
	add.f32 	%f110, %f103, %f103;
	fma.rn.f32 	%f111, %f25, %f110, %f12;
	min.f32 	%f112, %f111, 0f3F7FF972;
	max.f32 	%f113, %f112, 0f38D1B717;
	st.global.f32 	[%rd1], %f113;
	add.f32 	%f114, %f106, %f106;
	fma.rn.f32 	%f115, %f25, %f114, %f18;
	min.f32 	%f116, %f115, 0f3F7FF972;
	max.f32 	%f117, %f116, 0f38D1B717;
	st.global.f32 	[%rd1+4], %f117;
	add.f32 	%f118, %f109, %f109;
	fma.rn.f32 	%f119, %f25, %f118, %f24;
	min.f32 	%f120, %f119, 0f3F7FF972;
	max.f32 	%f121, %f120, 0f38D1B717;
	st.global.f32 	[%rd1+8], %f121;
$L__BB10_32:
	ret;

}


// ===== COMPILED SASS (sm_100) =====

	.target	sm_100

	.elftype	@"ET_EXEC"


//--------------------- .note.nv.tkinfo           --------------------------
	.section	.note.nv.tkinfo,"",@"SHT_NOTE"
	.sectionflags	@"SHF_NOTE_NV_TKINFO"
	.tkinfo
        /*0018*/ 	.word	0x00000002
        /*0030*/ 	.string	""
        /*0030*/ 	.string	"ptxas"
        /*0030*/ 	.string	"Cuda compilation tools, release 13.0, V13.0.88"
        /*0030*/ 	.string	"Build cuda_13.0.r13.0/compiler.36424714_0"
        /*0030*/ 	.string	"-arch sm_100 -m 64 "



//--------------------- .note.nv.cuinfo           --------------------------
	.section	.note.nv.cuinfo,"",@"SHT_NOTE"
	.sectionflags	@"SHF_NOTE_NV_CUINFO"
        /*0018*/ 	.short	0x0002
        /*001a*/ 	.short	0x0064
        /*001c*/ 	.short	0x0082
	.zero		2


//--------------------- .nv.info                  --------------------------
	.section	.nv.info,"",@"SHT_CUDA_INFO"
	.align	4


	//----- nvinfo : EIATTR_REGCOUNT
	.align		4
        /*0000*/ 	.byte	0x04, 0x2f
        /*0002*/ 	.short	(.L_42 - .L_41)
	.align		4
.L_41:
        /*0004*/ 	.word	index@(_ZN3cub18CUB_300001_SM_10006detail11EmptyKernelIvEEvv)
        /*0008*/ 	.word	0x00000004


	//----- nvinfo : EIATTR_FRAME_SIZE
	.align		4
.L_42:
        /*000c*/ 	.byte	0x04, 0x11
        /*000e*/ 	.short	(.L_44 - .L_43)
	.align		4
.L_43:
        /*0010*/ 	.word	index@(_ZN3cub18CUB_300001_SM_10006detail11EmptyKernelIvEEvv)
        /*0014*/ 	.word	0x00000000


	//----- nvinfo : EIATTR_REGCOUNT
	.align		4
.L_44:
        /*0018*/ 	.byte	0x04, 0x2f
        /*001a*/ 	.short	(.L_46 - .L_45)
	.align		4
.L_45:
        /*001c*/ 	.word	index@(_ZN2gs8training23background_blend_kernelEPfPKfS3_f)
        /*0020*/ 	.word	0x00000012


	//----- nvinfo : EIATTR_FRAME_SIZE
	.align		4
.L_46:
        /*0024*/ 	.byte	0x04, 0x11
        /*0026*/ 	.short	(.L_48 - .L_47)
	.align		4
.L_47:
        /*0028*/ 	.word	index@(_ZN2gs8training23background_blend_kernelEPfPKfS3_f)
        /*002c*/ 	.word	0x00000000


	//----- nvinfo : EIATTR_REGCOUNT
	.align		4
.L_48:
        /*0030*/ 	.byte	0x04, 0x2f
        /*0032*/ 	.short	(.L_50 - .L_49)
	.align		4
.L_49:
        /*0034*/ 	.word	index@(_ZN2gs8training31add_scale_regularization_kernelEPfPKffi)
        /*0038*/ 	.word	0x00000010


	//----- nvinfo : EIATTR_FRAME_SIZE
	.align		4
.L_50:
        /*003c*/ 	.byte	0x04, 0x11
        /*003e*/ 	.short	(.L_52 - .L_51)
	.align		4
.L_51:
        /*0040*/ 	.word	index@($__internal_5_$__cuda_sm3x_div_rn_noftz_f32_slowpath)
        /*0044*/ 	.word	0x00000000


	//----- nvinfo : EIATTR_FRAME_SIZE
	.align		4
.L_52:
        /*0048*/ 	.byte	0x04, 0x11
        /*004a*/ 	.short	(.L_54 - .L_53)
	.align		4
.L_53:
        /*004c*/ 	.word	index@(_ZN2gs8training31add_scale_regularization_kernelEPfPKffi)
        /*0050*/ 	.word	0x00000000


	//----- nvinfo : EIATTR_REGCOUNT
	.align		4
.L_54:
        /*0054*/ 	.byte	0x04, 0x2f
        /*0056*/ 	.short	(.L_56 - .L_55)
	.align		4
.L_55:
        /*0058*/ 	.word	index@(_ZN2gs8training33add_opacity_regularization_kernelEPfPKffi)
        /*005c*/ 	.word	0x0000000f


	//----- nvinfo : EIATTR_FRAME_SIZE
	.align		4
.L_56:
        /*0060*/ 	.byte	0x04, 0x11
        /*0062*/ 	.short	(.L_58 - .L_57)
	.align		4
.L_57:
        /*0064*/ 	.word	index@($__internal_4_$__cuda_sm3x_div_rn_noftz_f32_slowpath)
        /*0068*/ 	.word	0x00000000


	//----- nvinfo : EIATTR_FRAME_SIZE
	.align		4
.L_58:
        /*006c*/ 	.byte	0x04, 0x11
        /*006e*/ 	.short	(.L_60 - .L_59)
	.align		4
.L_59:
        /*0070*/ 	.word	index@($__internal_3_$__cuda_sm20_rcp_rn_f32_slowpath)
        /*0074*/ 	.word	0x00000000


	//----- nvinfo : EIATTR_FRAME_SIZE
	.align		4
.L_60:
        /*0078*/ 	.byte	0x04, 0x11
        /*007a*/ 	.short	(.L_62 - .L_61)
	.align		4
.L_61:
        /*007c*/ 	.word	index@(_ZN2gs8training33add_opacity_regularization_kernelEPfPKffi)
        /*0080*/ 	.word	0x00000000


	//----- nvinfo : EIATTR_REGCOUNT
	.align		4
.L_62:
        /*0084*/ 	.byte	0x04, 0x2f
        /*0086*/ 	.short	(.L_64 - .L_63)
	.align		4
.L_63:
        /*0088*/ 	.word	index@(_ZN2gs8training18zero_tensor_kernelEPfi)
        /*008c*/ 	.word	0x00000008


	//----- nvinfo : EIATTR_FRAME_SIZE
	.align		4
.L_64:
        /*0090*/ 	.byte	0x04, 0x11
        /*0092*/ 	.short	(.L_66 - .L_65)
	.align		4
.L_65:
        /*0094*/ 	.word	index@(_ZN2gs8training18zero_tensor_kernelEPfi)
        /*0098*/ 	.word	0x00000000


	//----- nvinfo : EIATTR_REGCOUNT
	.align		4
.L_66:
        /*009c*/ 	.byte	0x04, 0x2f
        /*009e*/ 	.short	(.L_68 - .L_67)
	.align		4
.L_67:
        /*00a0*/ 	.word	index@(_ZN2gs8training18fill_tensor_kernelEPffi)
        /*00a4*/ 	.word	0x0000000a


	//----- nvinfo : EIATTR_FRAME_SIZE
	.align		4
.L_68:
        /*00a8*/ 	.byte	0x04, 0x11
        /*00aa*/ 	.short	(.L_70 - .L_69)
	.align		4
.L_69:
        /*00ac*/ 	.word	index@(_ZN2gs8training18fill_tensor_kernelEPffi)
        /*00b0*/ 	.word	0x00000000


	//----- nvinfo : EIATTR_REGCOUNT
	.align		4
.L_70:
        /*00b4*/ 	.byte	0x04, 0x2f
        /*00b6*/ 	.short	(.L_72 - .L_71)
	.align		4
.L_71:
        /*00b8*/ 	.word	index@(_ZN2gs8training30compute_l1_loss_forward_kernelEPKfS2_PfS3_S3_i)
        /*00bc*/ 	.word	0x00000012


	//----- nvinfo : EIATTR_FRAME_SIZE
	.align		4
.L_72:
        /*00c0*/ 	.byte	0x04, 0x11
        /*00c2*/ 	.short	(.L_74 - .L_73)
	.align		4
.L_73:
        /*00c4*/ 	.word	index@($__internal_2_$__cuda_sm3x_div_rn_noftz_f32_slowpath)
        /*00c8*/ 	.word	0x00000000


	//----- nvinfo : EIATTR_FRAME_SIZE
	.align		4
.L_74:
        /*00cc*/ 	.byte	0x04, 0x11
        /*00ce*/ 	.short	(.L_76 - .L_75)
	.align		4
.L_75:
        /*00d0*/ 	.word	index@(_ZN2gs8training30compute_l1_loss_forward_kernelEPKfS2_PfS3_S3_i)
        /*00d4*/ 	.word	0x00000000


	//----- nvinfo : EIATTR_REGCOUNT
	.align		4
.L_76:
        /*00d8*/ 	.byte	0x04, 0x2f
        /*00da*/ 	.short	(.L_78 - .L_77)
	.align		4
.L_77:
        /*00dc*/ 	.word	index@(_ZN2gs8training19compute_mean_kernelEPKfPfi)
        /*00e0*/ 	.word	0x0000000e


	//----- nvinfo : EIATTR_FRAME_SIZE
	.align		4
.L_78:
        /*00e4*/ 	.byte	0x04, 0x11
        /*00e6*/ 	.short	(.L_80 - .L_79)
	.align		4
.L_79:
        /*00e8*/ 	.word	index@($__internal_1_$__cuda_sm3x_div_rn_noftz_f32_slowpath)
        /*00ec*/ 	.word	0x00000000


	//----- nvinfo : EIATTR_FRAME_SIZE
	.align		4
.L_80:
        /*00f0*/ 	.byte	0x04, 0x11
        /*00f2*/ 	.short	(.L_82 - .L_81)
	.align		4
.L_81:
        /*00f4*/ 	.word	index@(_ZN2gs8training19compute_mean_kernelEPKfPfi)
        /*00f8*/ 	.word	0x00000000


	//----- nvinfo : EIATTR_REGCOUNT
	.align		4
.L_82:
        /*00fc*/ 	.byte	0x04, 0x2f
        /*00fe*/ 	.short	(.L_84 - .L_83)
	.align		4
.L_83:
        /*0100*/ 	.word	index@(_ZN2gs8training24combine_gradients_kernelEPfPKffS3_fi)
        /*0104*/ 	.word	0x0000000e


	//----- nvinfo : EIATTR_FRAME_SIZE
	.align		4
.L_84:
        /*0108*/ 	.byte	0x04, 0x11
        /*010a*/ 	.short	(.L_86 - .L_85)
	.align		4
.L_85:
        /*010c*/ 	.word	index@(_ZN2gs8training24combine_gradients_kernelEPfPKffS3_fi)
        /*0110*/ 	.word	0x00000000


	//----- nvinfo : EIATTR_REGCOUNT
	.align		4
.L_86:
        /*0114*/ 	.byte	0x04, 0x2f
        /*0116*/ 	.short	(.L_88 - .L_87)
	.align		4
.L_87:
        /*0118*/ 	.word	index@(_ZN2gs8training11copy_kernelEPfPKfi)
        /*011c*/ 	.word	0x0000000a


	//----- nvinfo : EIATTR_FRAME_SIZE
	.align		4
.L_88:
        /*0120*/ 	.byte	0x04, 0x11
        /*0122*/ 	.short	(.L_90 - .L_89)
	.align		4
.L_89:
        /*0124*/ 	.word	index@(_ZN2gs8training11copy_kernelEPfPKfi)
        /*0128*/ 	.word	0x00000000


	//----- nvinfo : EIATTR_REGCOUNT
	.align		4
.L_90:
        /*012c*/ 	.byte	0x04, 0x2f
        /*012e*/ 	.short	(.L_92 - .L_91)
	.align		4
.L_91:
        /*0130*/ 	.word	index@(_ZN2gs8training30compute_sine_background_kernelEPfiiiif)
        /*0134*/ 	.word	0x00000018


	//----- nvinfo : EIATTR_FRAME_SIZE
	.align		4
.L_92:
        /*0138*/ 	.byte	0x04, 0x11
        /*013a*/ 	.short	(.L_94 - .L_93)
	.align		4
.L_93:
        /*013c*/ 	.word	index@($__internal_0_$__cuda_sm3x_div_rn_noftz_f32_slowpath)
        /*0140*/ 	.word	0x00000020


	//----- nvinfo : EIATTR_FRAME_SIZE
	.align		4
.L_94:
        /*0144*/ 	.byte	0x04, 0x11
        /*0146*/ 	.short	(.L_96 - .L_95)
	.align		4
.L_95:
        /*0148*/ 	.word	index@(_ZN2gs8training30compute_sine_background_kernelEPfiiiif)
        /*014c*/ 	.word	0x00000020


	//----- nvinfo : EIATTR_MIN_STACK_SIZE
	.align		4
.L_96:
        /*0150*/ 	.byte	0x04, 0x12
        /*0152*/ 	.short	(.L_98 - .L_97)
	.align		4
.L_97:
        /*0154*/ 	.word	index@(_ZN2gs8training30compute_sine_background_kernelEPfiiiif)
        /*0158*/ 	.word	0x00000020


	//----- nvinfo : EIATTR_MIN_STACK_SIZE
	.align		4
.L_98:
        /*015c*/ 	.byte	0x04, 0x12
        /*015e*/ 	.short	(.L_100 - .L_99)
	.align		4
.L_99:
        /*0160*/ 	.word	index@(_ZN2gs8training11copy_kernelEPfPKfi)
        /*0164*/ 	.word	0x00000000


	//----- nvinfo : EIATTR_MIN_STACK_SIZE
	.align		4
.L_100:
        /*0168*/ 	.byte	0x04, 0x12
        /*016a*/ 	.short	(.L_102 - .L_101)
	.align		4
.L_101:
        /*016c*/ 	.word	index@(_ZN2gs8training24combine_gradients_kernelEPfPKffS3_fi)
        /*0170*/ 	.word	0x00000000


	//----- nvinfo : EIATTR_MIN_STACK_SIZE
	.align		4
.L_102:
        /*0174*/ 	.byte	0x04, 0x12
        /*0176*/ 	.short	(.L_104 - .L_103)
	.align		4
.L_103:
        /*0178*/ 	.word	index@(_ZN2gs8training19compute_mean_kernelEPKfPfi)
        /*017c*/ 	.word	0x00000000


	//----- nvinfo : EIATTR_MIN_STACK_SIZE
	.align		4
.L_104:
        /*0180*/ 	.byte	0x04, 0x12
        /*0182*/ 	.short	(.L_106 - .L_105)
	.align		4
.L_105:
        /*0184*/ 	.word	index@(_ZN2gs8training30compute_l1_loss_forward_kernelEPKfS2_PfS3_S3_i)
        /*0188*/ 	.word	0x00000000


	//----- nvinfo : EIATTR_MIN_STACK_SIZE
	.align		4
.L_106:
        /*018c*/ 	.byte	0x04, 0x12
        /*018e*/ 	.short	(.L_108 - .L_107)
	.align		4
.L_107:
        /*0190*/ 	.word	index@(_ZN2gs8training18fill_tensor_kernelEPffi)
        /*0194*/ 	.word	0x00000000


	//----- nvinfo : EIATTR_MIN_STACK_SIZE
	.align		4
.L_108:
        /*0198*/ 	.byte	0x04, 0x12
        /*019a*/ 	.short	(.L_110 - .L_109)
	.align		4
.L_109:
        /*019c*/ 	.word	index@(_ZN2gs8training18zero_tensor_kernelEPfi)
        /*01a0*/ 	.word	0x00000000


	//----- nvinfo : EIATTR_MIN_STACK_SIZE
	.align		4
.L_110:
        /*01a4*/ 	.byte	0x04, 0x12
        /*01a6*/ 	.short	(.L_112 - .L_111)
	.align		4
.L_111:
        /*01a8*/ 	.word	index@(_ZN2gs8training33add_opacity_regularization_kernelEPfPKffi)
        /*01ac*/ 	.word	0x00000000


	//----- nvinfo : EIATTR_MIN_STACK_SIZE
	.align		4
.L_112:
        /*01b0*/ 	.byte	0x04, 0x12
        /*01b2*/ 	.short	(.L_114 - .L_113)
	.align		4
.L_113:
        /*01b4*/ 	.word	index@(_ZN2gs8training31add_scale_regularization_kernelEPfPKffi)
        /*01b8*/ 	.word	0x00000000


	//----- nvinfo : EIATTR_MIN_STACK_SIZE
	.align		4
.L_114:
        /*01bc*/ 	.byte	0x04, 0x12
        /*01be*/ 	.short	(.L_116 - .L_115)
	.align		4
.L_115:
        /*01c0*/ 	.word	index@(_ZN2gs8training23background_blend_kernelEPfPKfS3_f)
        /*01c4*/ 	.word	0x00000000


	//----- nvinfo : EIATTR_MIN_STACK_SIZE
	.align		4
.L_116:
        /*01c8*/ 	.byte	0x04, 0x12
        /*01ca*/ 	.short	(.L_118 - .L_117)
	.align		4
.L_117:
        /*01cc*/ 	.word	index@(_ZN3cub18CUB_300001_SM_10006detail11EmptyKernelIvEEvv)
        /*01d0*/ 	.word	0x00000000
.L_118:


//--------------------- .nv.compat                --------------------------
	.section	.nv.compat,"",@"SHT_CUDA_COMPAT_INFO"
	.align	4
        /*0000*/ 	.byte	0x02, 0x09, 0x00, 0x00, 0x02, 0x02, 0x01, 0x00, 0x02, 0x05, 0x05, 0x00, 0x03, 0x07, 0x01, 0x01
        /*0010*/ 	.byte	0x02, 0x03, 0x00, 0x00, 0x02, 0x06, 0x01, 0x00, 0x04, 0x0b, 0x08, 0x00, 0x01, 0x00, 0x00, 0x00
        /*0020*/ 	.byte	0x00, 0x00, 0x00, 0x00


//--------------------- .nv.info._ZN2gs8training30compute_sine_background_kernelEPfiiiif --------------------------
	.section	.nv.info._ZN2gs8training30compute_sine_background_kernelEPfiiiif,"",@"SHT_CUDA_INFO"
	.sectionflags	@""
	.align	4


	//----- nvinfo : EIATTR_CUDA_API_VERSION
	.align		4
        /*0000*/ 	.byte	0x04, 0x37
        /*0002*/ 	.short	(.L_120 - .L_119)
.L_119:
        /*0004*/ 	.word	0x00000082


	//----- nvinfo : EIATTR_KPARAM_INFO
	.align		4
.L_120:
        /*0008*/ 	.byte	0x04, 0x17
        /*000a*/ 	.short	(.L_122 - .L_121)
.L_121:
        /*000c*/ 	.word	0x00000000
        /*0010*/ 	.short	0x0005
        /*0012*/ 	.short	0x0018
        /*0014*/ 	.byte	0x00, 0xf0, 0x11, 0x00


	//----- nvinfo : EIATTR_KPARAM_INFO
	.align		4
.L_122:
        /*0018*/ 	.byte	0x04, 0x17
        /*001a*/ 	.short	(.L_124 - .L_123)
.L_123:
        /*001c*/ 	.word	0x00000000
        /*0020*/ 	.short	0x0004
        /*0022*/ 	.short	0x0014
        /*0024*/ 	.byte	0x00, 0xf0, 0x11, 0x00


	//----- nvinfo : EIATTR_KPARAM_INFO
	.align		4
.L_124:
        /*0028*/ 	.byte	0x04, 0x17
        /*002a*/ 	.short	(.L_126 - .L_125)
.L_125:
        /*002c*/ 	.word	0x00000000
        /*0030*/ 	.short	0x0003
        /*0032*/ 	.short	0x0010
        /*0034*/ 	.byte	0x00, 0xf0, 0x11, 0x00


	//----- nvinfo : EIATTR_KPARAM_INFO
	.align		4
.L_126:
        /*0038*/ 	.byte	0x04, 0x17
        /*003a*/ 	.short	(.L_128 - .L_127)
.L_127:
        /*003c*/ 	.word	0x00000000
        /*0040*/ 	.short	0x0002
        /*0042*/ 	.short	0x000c
        /*0044*/ 	.byte	0x00, 0xf0, 0x11, 0x00


	//----- nvinfo : EIATTR_KPARAM_INFO
	.align		4
.L_128:
        /*0048*/ 	.byte	0x04, 0x17
        /*004a*/ 	.short	(.L_130 - .L_129)
.L_129:
        /*004c*/ 	.word	0x00000000
        /*0050*/ 	.short	0x0001
        /*0052*/ 	.short	0x0008
        /*0054*/ 	.byte	0x00, 0xf0, 0x11, 0x00


	//----- nvinfo : EIATTR_KPARAM_INFO
	.align		4
.L_130:
        /*0058*/ 	.byte	0x04, 0x17
        /*005a*/ 	.short	(.L_132 - .L_131)
.L_131:
        /*005c*/ 	.word	0x00000000
        /*0060*/ 	.short	0x0000
        /*0062*/ 	.short	0x0000
        /*0064*/ 	.byte	0x00, 0xf5, 0x21, 0x00


	//----- nvinfo : EIATTR_SPARSE_MMA_MASK
	.align		4
.L_132:
        /*0068*/ 	.byte	0x03, 0x50
        /*006a*/ 	.short	0x0000


	//----- nvinfo : EIATTR_MAXREG_COUNT
	.align		4
        /*006c*/ 	.byte	0x03, 0x1b
        /*006e*/ 	.short	0x00ff


	//----- nvinfo : EIATTR_MERCURY_ISA_VERSION
	.align		4
        /*0070*/ 	.byte	0x03, 0x5f
        /*0072*/ 	.short	0x0101


	//----- nvinfo : EIATTR_VRC_CTA_INIT_COUNT
	.align		4
        /*0074*/ 	.byte	0x02, 0x4a
	.zero		1
	.zero		1


	//----- nvinfo : EIATTR_EXIT_INSTR_OFFSETS
	.align		4
        /*0078*/ 	.byte	0x04, 0x1c
        /*007a*/ 	.short	(.L_134 - .L_133)


	//   ....[0]....
.L_133:
        /*007c*/ 	.word	0x00001730


	//   ....[1]....
        /*0080*/ 	.word	0x00001bc0


	//----- nvinfo : EIATTR_CRS_STACK_SIZE
	.align		4
.L_134:
        /*0084*/ 	.byte	0x04, 0x1e
        /*0086*/ 	.short	(.L_136 - .L_135)
.L_135:
        /*0088*/ 	.word	0x00000000


	//----- nvinfo : EIATTR_CBANK_PARAM_SIZE
	.align		4
.L_136:
        /*008c*/ 	.byte	0x03, 0x19
        /*008e*/ 	.short	0x001c


	//----- nvinfo : EIATTR_PARAM_CBANK
	.align		4
        /*0090*/ 	.byte	0x04, 0x0a
        /*0092*/ 	.short	(.L_138 - .L_137)
	.align		4
.L_137:
        /*0094*/ 	.word	index@(.nv.constant0._ZN2gs8training30compute_sine_background_kernelEPfiiiif)
        /*0098*/ 	.short	0x0380
        /*009a*/ 	.short	0x001c


	//----- nvinfo : EIATTR_SW_WAR
	.align		4
.L_138:
        /*009c*/ 	.byte	0x04, 0x36
        /*009e*/ 	.short	(.L_140 - .L_139)
.L_139:
        /*00a0*/ 	.word	0x00000008
.L_140:


//--------------------- .nv.info._ZN2gs8training11copy_kernelEPfPKfi --------------------------
	.section	.nv.info._ZN2gs8training11copy_kernelEPfPKfi,"",@"SHT_CUDA_INFO"
	.sectionflags	@""
	.align	4


	//----- nvinfo : EIATTR_CUDA_API_VERSION
	.align		4
        /*0000*/ 	.byte	0x04, 0x37
        /*0002*/ 	.short	(.L_142 - .L_141)
.L_141:
        /*0004*/ 	.word	0x00000082


	//----- nvinfo : EIATTR_KPARAM_INFO
	.align		4
.L_142:
        /*0008*/ 	.byte	0x04, 0x17
        /*000a*/ 	.short	(.L_144 - .L_143)
.L_143:
        /*000c*/ 	.word	0x00000000
        /*0010*/ 	.short	0x0002
        /*0012*/ 	.short	0x0010
        /*0014*/ 	.byte	0x00, 0xf0, 0x11, 0x00


	//----- nvinfo : EIATTR_KPARAM_INFO
	.align		4
.L_144:
        /*0018*/ 	.byte	0x04, 0x17
        /*001a*/ 	.short	(.L_146 - .L_145)
.L_145:
        /*001c*/ 	.word	0x00000000
        /*0020*/ 	.short	0x0001
        /*0022*/ 	.short	0x0008
        /*0024*/ 	.byte	0x00, 0xf5, 0x21, 0x00


	//----- nvinfo : EIATTR_KPARAM_INFO
	.align		4
.L_146:
        /*0028*/ 	.byte	0x04, 0x17
        /*002a*/ 	.short	(.L_148 - .L_147)
.L_147:
        /*002c*/ 	.word	0x00000000
        /*0030*/ 	.short	0x0000
        /*0032*/ 	.short	0x0000
        /*0034*/ 	.byte	0x00, 0xf5, 0x21, 0x00


	//----- nvinfo : EIATTR_SPARSE_MMA_MASK
	.align		4
.L_148:
        /*0038*/ 	.byte	0x03, 0x50
        /*003a*/ 	.short	0x0000


	//----- nvinfo : EIATTR_MAXREG_COUNT
	.align		4
        /*003c*/ 	.byte	0x03, 0x1b
        /*003e*/ 	.short	0x00ff


	//----- nvinfo : EIATTR_MERCURY_ISA_VERSION
	.align		4
        /*0040*/ 	.byte	0x03, 0x5f
        /*0042*/ 	.short	0x0101


	//----- nvinfo : EIATTR_VRC_CTA_INIT_COUNT
	.align		4
        /*0044*/ 	.byte	0x02, 0x4a
	.zero		1
	.zero		1


	//----- nvinfo : EIATTR_EXIT_INSTR_OFFSETS
	.align		4
        /*0048*/ 	.byte	0x04, 0x1c
        /*004a*/ 	.short	(.L_150 - .L_149)


	//   ....[0]....
.L_149:
        /*004c*/ 	.word	0x00000070


	//   ....[1]....
        /*0050*/ 	.word	0x000000f0


	//----- nvinfo : EIATTR_CBANK_PARAM_SIZE
	.align		4
.L_150:
        /*0054*/ 	.byte	0x03, 0x19
        /*0056*/ 	.short	0x0014


	//----- nvinfo : EIATTR_PARAM_CBANK
	.align		4
        /*0058*/ 	.byte	0x04, 0x0a
        /*005a*/ 	.short	(.L_152 - .L_151)
	.align		4
.L_151:
        /*005c*/ 	.word	index@(.nv.constant0._ZN2gs8training11copy_kernelEPfPKfi)
        /*0060*/ 	.short	0x0380
        /*0062*/ 	.short	0x0014


	//----- nvinfo : EIATTR_SW_WAR
	.align		4
.L_152:
        /*0064*/ 	.byte	0x04, 0x36
        /*0066*/ 	.short	(.L_154 - .L_153)
.L_153:
        /*0068*/ 	.word	0x00000008
.L_154:


//--------------------- .nv.info._ZN2gs8training24combine_gradients_kernelEPfPKffS3_fi --------------------------
	.section	.nv.info._ZN2gs8training24combine_gradients_kernelEPfPKffS3_fi,"",@"SHT_CUDA_INFO"
	.sectionflags	@""
	.align	4


	//----- nvinfo : EIATTR_CUDA_API_VERSION
	.align		4
        /*0000*/ 	.byte	0x04, 0x37
        /*0002*/ 	.short	(.L_156 - .L_155)
.L_155:
        /*0004*/ 	.word	0x00000082


	//----- nvinfo : EIATTR_KPARAM_INFO
	.align		4
.L_156:
        /*0008*/ 	.byte	0x04, 0x17
        /*000a*/ 	.short	(.L_158 - .L_157)
.L_157:
        /*000c*/ 	.word	0x00000000
        /*0010*/ 	.short	0x0005
        /*0012*/ 	.short	0x0024
        /*0014*/ 	.byte	0x00, 0xf0, 0x11, 0x00


	//----- nvinfo : EIATTR_KPARAM_INFO
	.align		4
.L_158:
        /*0018*/ 	.byte	0x04, 0x17
        /*001a*/ 	.short	(.L_160 - .L_159)
.L_159:
        /*001c*/ 	.word	0x00000000
        /*0020*/ 	.short	0x0004
        /*0022*/ 	.short	0x0020
        /*0024*/ 	.byte	0x00, 0xf0, 0x11, 0x00


	//----- nvinfo : EIATTR_KPARAM_INFO
	.align		4
.L_160:
        /*0028*/ 	.byte	0x04, 0x17
        /*002a*/ 	.short	(.L_162 - .L_161)
.L_161:
        /*002c*/ 	.word	0x00000000
        /*0030*/ 	.short	0x0003
        /*0032*/ 	.short	0x0018
        /*0034*/ 	.byte	0x00, 0xf5, 0x21, 0x00


	//----- nvinfo : EIATTR_KPARAM_INFO
	.align		4
.L_162:
        /*0038*/ 	.byte	0x04, 0x17
        /*003a*/ 	.short	(.L_164 - .L_163)
.L_163:
        /*003c*/ 	.word	0x00000000
        /*0040*/ 	.short	0x0002
        /*0042*/ 	.short	0x0010
        /*0044*/ 	.byte	0x00, 0xf0, 0x11, 0x00


	//----- nvinfo : EIATTR_KPARAM_INFO
	.align		4
.L_164:
        /*0048*/ 	.byte	0x04, 0x17
        /*004a*/ 	.short	(.L_166 - .L_165)
.L_165:
        /*004c*/ 	.word	0x00000000
        /*0050*/ 	.short	0x0001
        /*0052*/ 	.short	0x0008
        /*0054*/ 	.byte	0x00, 0xf5, 0x21, 0x00


	//----- nvinfo : EIATTR_KPARAM_INFO
	.align		4
.L_166:
        /*0058*/ 	.byte	0x04, 0x17
        /*005a*/ 	.short	(.L_168 - .L_167)
.L_167:
        /*005c*/ 	.word	0x00000000
        /*0060*/ 	.short	0x0000
        /*0062*/ 	.short	0x0000
        /*0064*/ 	.byte	0x00, 0xf5, 0x21, 0x00


	//----- nvinfo : EIATTR_SPARSE_MMA_MASK
	.align		4
.L_168:
        /*0068*/ 	.byte	0x03, 0x50
        /*006a*/ 	.short	0x0000


	//----- nvinfo : EIATTR_MAXREG_COUNT
	.align		4
        /*006c*/ 	.byte	0x03, 0x1b
        /*006e*/ 	.short	0x00ff


	//----- nvinfo : EIATTR_MERCURY_ISA_VERSION
	.align		4
        /*0070*/ 	.byte	0x03, 0x5f
        /*0072*/ 	.short	0x0101


	//----- nvinfo : EIATTR_VRC_CTA_INIT_COUNT
	.align		4
        /*0074*/ 	.byte	0x02, 0x4a
	.zero		1
	.zero		1


	//----- nvinfo : EIATTR_EXIT_INSTR_OFFSETS
	.align		4
        /*0078*/ 	.byte	0x04, 0x1c
        /*007a*/ 	.short	(.L_170 - .L_169)


	//   ....[0]....
.L_169:
        /*007c*/ 	.word	0x00000070


	//   ....[1]....
        /*0080*/ 	.word	0x00000160


	//----- nvinfo : EIATTR_CBANK_PARAM_SIZE
	.align		4
.L_170:
        /*0084*/ 	.byte	0x03, 0x19
        /*0086*/ 	.short	0x0028


	//----- nvinfo : EIATTR_PARAM_CBANK
	.align		4
        /*0088*/ 	.byte	0x04, 0x0a
        /*008a*/ 	.short	(.L_172 - .L_171)
	.align		4
.L_171:
        /*008c*/ 	.word	index@(.nv.constant0._ZN2gs8training24combine_gradients_kernelEPfPKffS3_fi)
        /*0090*/ 	.short	0x0380
        /*0092*/ 	.short	0x0028


	//----- nvinfo : EIATTR_SW_WAR
	.align		4
.L_172:
        /*0094*/ 	.byte	0x04, 0x36
        /*0096*/ 	.short	(.L_174 - .L_173)
.L_173:
        /*0098*/ 	.word	0x00000008
.L_174:


//--------------------- .nv.info._ZN2gs8training19compute_mean_kernelEPKfPfi --------------------------
	.section	.nv.info._ZN2gs8training19compute_mean_kernelEPKfPfi,"",@"SHT_CUDA_INFO"
	.sectionflags	@""
	.align	4


	//----- nvinfo : EIATTR_CUDA_API_VERSION
	.align		4
        /*0000*/ 	.byte	0x04, 0x37
        /*0002*/ 	.short	(.L_176 - .L_175)
.L_175:
        /*0004*/ 	.word	0x00000082


	//----- nvinfo : EIATTR_KPARAM_INFO
	.align		4
.L_176:
        /*0008*/ 	.byte	0x04, 0x17
        /*000a*/ 	.short	(.L_178 - .L_177)
.L_177:
        /*000c*/ 	.word	0x00000000
        /*0010*/ 	.short	0x0002
        /*0012*/ 	.short	0x0010
        /*0014*/ 	.byte	0x00, 0xf0, 0x11, 0x00


	//----- nvinfo : EIATTR_KPARAM_INFO
	.align		4
.L_178:
        /*0018*/ 	.byte	0x04, 0x17
        /*001a*/ 	.short	(.L_180 - .L_179)
.L_179:
        /*001c*/ 	.word	0x00000000
        /*0020*/ 	.short	0x0001
        /*0022*/ 	.short	0x0008
        /*0024*/ 	.byte	0x00, 0xf5, 0x21, 0x00


	//----- nvinfo : EIATTR_KPARAM_INFO
	.align		4
.L_180:
        /*0028*/ 	.byte	0x04, 0x17
        /*002a*/ 	.short	(.L_182 - .L_181)
.L_181:
        /*002c*/ 	.word	0x00000000
        /*0030*/ 	.short	0x0000
        /*0032*/ 	.short	0x0000
        /*0034*/ 	.byte	0x00, 0xf5, 0x21, 0x00


	//----- nvinfo : EIATTR_SPARSE_MMA_MASK
	.align		4
.L_182:
        /*0038*/ 	.byte	0x03, 0x50
        /*003a*/ 	.short	0x0000


	//----- nvinfo : EIATTR_MAXREG_COUNT
	.align		4
        /*003c*/ 	.byte	0x03, 0x1b
        /*003e*/ 	.short	0x00ff


	//----- nvinfo : EIATTR_NUM_BARRIERS
	.align		4
        /*0040*/ 	.byte	0x02, 0x4c
        /*0042*/ 	.byte	0x01
	.zero		1


	//----- nvinfo : EIATTR_MERCURY_ISA_VERSION
	.align		4
        /*0044*/ 	.byte	0x03, 0x5f
        /*0046*/ 	.short	0x0101


	//----- nvinfo : EIATTR_VRC_CTA_INIT_COUNT
	.align		4
        /*0048*/ 	.byte	0x02, 0x4a
	.zero		1
	.zero		1


	//----- nvinfo : EIATTR_EXIT_INSTR_OFFSETS
	.align		4
        /*004c*/ 	.byte	0x04, 0x1c
        /*004e*/ 	.short	(.L_184 - .L_183)


	//   ....[0]....
.L_183:
        /*0050*/ 	.word	0x00000200


	//   ....[1]....
        /*0054*/ 	.word	0x00000330


	//----- nvinfo : EIATTR_CRS_STACK_SIZE
	.align		4
.L_184:
        /*0058*/ 	.byte	0x04, 0x1e
        /*005a*/ 	.short	(.L_186 - .L_185)
.L_185:
        /*005c*/ 	.word	0x00000000


	//----- nvinfo : EIATTR_CBANK_PARAM_SIZE
	.align		4
.L_186:
        /*0060*/ 	.byte	0x03, 0x19
        /*0062*/ 	.short	0x0014


	//----- nvinfo : EIATTR_PARAM_CBANK
	.align		4
        /*0064*/ 	.byte	0x04, 0x0a
        /*0066*/ 	.short	(.L_188 - .L_187)
	.align		4
.L_187:
        /*0068*/ 	.word	index@(.nv.constant0._ZN2gs8training19compute_mean_kernelEPKfPfi)
        /*006c*/ 	.short	0x0380
        /*006e*/ 	.short	0x0014


	//----- nvinfo : EIATTR_SW_WAR
	.align		4
.L_188:
        /*0070*/ 	.byte	0x04, 0x36
        /*0072*/ 	.short	(.L_190 - .L_189)
.L_189:
        /*0074*/ 	.word	0x00000008
.L_190:


//--------------------- .nv.info._ZN2gs8training30compute_l1_loss_forward_kernelEPKfS2_PfS3_S3_i --------------------------
	.section	.nv.info._ZN2gs8training30compute_l1_loss_forward_kernelEPKfS2_PfS3_S3_i,"",@"SHT_CUDA_INFO"
	.sectionflags	@""
	.align	4


	//----- nvinfo : EIATTR_CUDA_API_VERSION
	.align		4
        /*0000*/ 	.byte	0x04, 0x37
        /*0002*/ 	.short	(.L_192 - .L_191)
.L_191:
        /*0004*/ 	.word	0x00000082


	//----- nvinfo : EIATTR_KPARAM_INFO
	.align		4
.L_192:
        /*0008*/ 	.byte	0x04, 0x17
        /*000a*/ 	.short	(.L_194 - .L_193)
.L_193:
        /*000c*/ 	.word	0x00000000
        /*0010*/ 	.short	0x0005
        /*0012*/ 	.short	0x0028
        /*0014*/ 	.byte	0x00, 0xf0, 0x11, 0x00


	//----- nvinfo : EIATTR_KPARAM_INFO
	.align		4
.L_194:
        /*0018*/ 	.byte	0x04, 0x17
        /*001a*/ 	.short	(.L_196 - .L_195)
.L_195:
        /*001c*/ 	.word	0x00000000
        /*0020*/ 	.short	0x0004
        /*0022*/ 	.short	0x0020
        /*0024*/ 	.byte	0x00, 0xf5, 0x21, 0x00


	//----- nvinfo : EIATTR_KPARAM_INFO
	.align		4
.L_196:
        /*0028*/ 	.byte	0x04, 0x17
        /*002a*/ 	.short	(.L_198 - .L_197)
.L_197:
        /*002c*/ 	.word	0x00000000
        /*0030*/ 	.short	0x0003
        /*0032*/ 	.short	0x0018
        /*0034*/ 	.byte	0x00, 0xf5, 0x21, 0x00


	//----- nvinfo : EIATTR_KPARAM_INFO
	.align		4
.L_198:
        /*0038*/ 	.byte	0x04, 0x17
        /*003a*/ 	.short	(.L_200 - .L_199)
.L_199:
        /*003c*/ 	.word	0x00000000
        /*0040*/ 	.short	0x0002
        /*0042*/ 	.short	0x0010
        /*0044*/ 	.byte	0x00, 0xf5, 0x21, 0x00


	//----- nvinfo : EIATTR_KPARAM_INFO
	.align		4
.L_200:
        /*0048*/ 	.byte	0x04, 0x17
        /*004a*/ 	.short	(.L_202 - .L_201)
.L_201:
        /*004c*/ 	.word	0x00000000
        /*0050*/ 	.short	0x0001
        /*0052*/ 	.short	0x0008
        /*0054*/ 	.byte	0x00, 0xf5, 0x21, 0x00


	//----- nvinfo : EIATTR_KPARAM_INFO
	.align		4
.L_202:
        /*0058*/ 	.byte	0x04, 0x17
        /*005a*/ 	.short	(.L_204 - .L_203)
.L_203:
        /*005c*/ 	.word	0x00000000
        /*0060*/ 	.short	0x0000
        /*0062*/ 	.short	0x0000
        /*0064*/ 	.byte	0x00, 0xf5, 0x21, 0x00


	//----- nvinfo : EIATTR_SPARSE_MMA_MASK
	.align		4
.L_204:
        /*0068*/ 	.byte	0x03, 0x50
        /*006a*/ 	.short	0x0000


	//----- nvinfo : EIATTR_MAXREG_COUNT
	.align		4
        /*006c*/ 	.byte	0x03, 0x1b
        /*006e*/ 	.short	0x00ff


	//----- nvinfo : EIATTR_MERCURY_ISA_VERSION
	.align		4
        /*0070*/ 	.byte	0x03, 0x5f
        /*0072*/ 	.short	0x0101


	//----- nvinfo : EIATTR_VRC_CTA_INIT_COUNT
	.align		4
        /*0074*/ 	.byte	0x02, 0x4a
	.zero		1
	.zero		1


	//----- nvinfo : EIATTR_EXIT_INSTR_OFFSETS
	.align		4
        /*0078*/ 	.byte	0x04, 0x1c
        /*007a*/ 	.short	(.L_206 - .L_205)


	//   ....[0]....
.L_205:
        /*007c*/ 	.word	0x00000070


	//   ....[1]....
        /*0080*/ 	.word	0x000002b0


	//----- nvinfo : EIATTR_CRS_STACK_SIZE
	.align		4
.L_206:
        /*0084*/ 	.byte	0x04, 0x1e
        /*0086*/ 	.short	(.L_208 - .L_207)
.L_207:
        /*0088*/ 	.word	0x00000000


	//----- nvinfo : EIATTR_CBANK_PARAM_SIZE
	.align		4
.L_208:
        /*008c*/ 	.byte	0x03, 0x19
        /*008e*/ 	.short	0x002c


	//----- nvinfo : EIATTR_PARAM_CBANK
	.align		4
        /*0090*/ 	.byte	0x04, 0x0a
        /*0092*/ 	.short	(.L_210 - .L_209)
	.align		4
.L_209:
        /*0094*/ 	.word	index@(.nv.constant0._ZN2gs8training30compute_l1_loss_forward_kernelEPKfS2_PfS3_S3_i)
        /*0098*/ 	.short	0x0380
        /*009a*/ 	.short	0x002c


	//----- nvinfo : EIATTR_SW_WAR
	.align		4
.L_210:
        /*009c*/ 	.byte	0x04, 0x36
        /*009e*/ 	.short	(.L_212 - .L_211)
.L_211:
        /*00a0*/ 	.word	0x00000008
.L_212:


//--------------------- .nv.info._ZN2gs8training18fill_tensor_kernelEPffi --------------------------
	.section	.nv.info._ZN2gs8training18fill_tensor_kernelEPffi,"",@"SHT_CUDA_INFO"
	.sectionflags	@""
	.align	4


	//----- nvinfo : EIATTR_CUDA_API_VERSION
	.align		4
        /*0000*/ 	.byte	0x04, 0x37
        /*0002*/ 	.short	(.L_214 - .L_213)
.L_213:
        /*0004*/ 	.word	0x00000082


	//----- nvinfo : EIATTR_KPARAM_INFO
	.align		4
.L_214:
        /*0008*/ 	.byte	0x04, 0x17
        /*000a*/ 	.short	(.L_216 - .L_215)
.L_215:
        /*000c*/ 	.word	0x00000000
        /*0010*/ 	.short	0x0002
        /*0012*/ 	.short	0x000c
        /*0014*/ 	.byte	0x00, 0xf0, 0x11, 0x00


	//----- nvinfo : EIATTR_KPARAM_INFO
	.align		4
.L_216:
        /*0018*/ 	.byte	0x04, 0x17
        /*001a*/ 	.short	(.L_218 - .L_217)
.L_217:
        /*001c*/ 	.word	0x00000000
        /*0020*/ 	.short	0x0001
        /*0022*/ 	.short	0x0008
        /*0024*/ 	.byte	0x00, 0xf0, 0x11, 0x00


	//----- nvinfo : EIATTR_KPARAM_INFO
	.align		4
.L_218:
        /*0028*/ 	.byte	0x04, 0x17
        /*002a*/ 	.short	(.L_220 - .L_219)
.L_219:
        /*002c*/ 	.word	0x00000000
        /*0030*/ 	.short	0x0000
        /*0032*/ 	.short	0x0000
        /*0034*/ 	.byte	0x00, 0xf5, 0x21, 0x00


	//----- nvinfo : EIATTR_SPARSE_MMA_MASK
	.align		4
.L_220:
        /*0038*/ 	.byte	0x03, 0x50
        /*003a*/ 	.short	0x0000


	//----- nvinfo : EIATTR_MAXREG_COUNT
	.align		4
        /*003c*/ 	.byte	0x03, 0x1b
        /*003e*/ 	.short	0x00ff


	//----- nvinfo : EIATTR_MERCURY_ISA_VERSION
	.align		4
        /*0040*/ 	.byte	0x03, 0x5f
        /*0042*/ 	.short	0x0101


	//----- nvinfo : EIATTR_VRC_CTA_INIT_COUNT
	.align		4
        /*0044*/ 	.byte	0x02, 0x4a
	.zero		1
	.zero		1


	//----- nvinfo : EIATTR_EXIT_INSTR_OFFSETS
	.align		4
        /*0048*/ 	.byte	0x04, 0x1c
        /*004a*/ 	.short	(.L_222 - .L_221)


	//   ....[0]....
.L_221:
        /*004c*/ 	.word	0x00000070


	//   ....[1]....
        /*0050*/ 	.word	0x000000d0


	//----- nvinfo : EIATTR_CBANK_PARAM_SIZE
	.align		4
.L_222:
        /*0054*/ 	.byte	0x03, 0x19
        /*0056*/ 	.short	0x0010


	//----- nvinfo : EIATTR_PARAM_CBANK
	.align		4
        /*0058*/ 	.byte	0x04, 0x0a
        /*005a*/ 	.short	(.L_224 - .L_223)
	.align		4
.L_223:
        /*005c*/ 	.word	index@(.nv.constant0._ZN2gs8training18fill_tensor_kernelEPffi)
        /*0060*/ 	.short	0x0380
        /*0062*/ 	.short	0x0010


	//----- nvinfo : EIATTR_SW_WAR
	.align		4
.L_224:
        /*0064*/ 	.byte	0x04, 0x36
        /*0066*/ 	.short	(.L_226 - .L_225)
.L_225:
        /*0068*/ 	.word	0x00000008
.L_226:


//--------------------- .nv.info._ZN2gs8training18zero_tensor_kernelEPfi --------------------------
	.section	.nv.info._ZN2gs8training18zero_tensor_kernelEPfi,"",@"SHT_CUDA_INFO"
	.sectionflags	@""
	.align	4


	//----- nvinfo : EIATTR_CUDA_API_VERSION
	.align		4
        /*0000*/ 	.byte	0x04, 0x37
        /*0002*/ 	.short	(.L_228 - .L_227)
.L_227:
        /*0004*/ 	.word	0x00000082


	//----- nvinfo : EIATTR_KPARAM_INFO
	.align		4
.L_228:
        /*0008*/ 	.byte	0x04, 0x17
        /*000a*/ 	.short	(.L_230 - .L_229)
.L_229:
        /*000c*/ 	.word	0x00000000
        /*0010*/ 	.short	0x0001
        /*0012*/ 	.short	0x0008
        /*0014*/ 	.byte	0x00, 0xf0, 0x11, 0x00


	//----- nvinfo : EIATTR_KPARAM_INFO
	.align		4
.L_230:
        /*0018*/ 	.byte	0x04, 0x17
        /*001a*/ 	.short	(.L_232 - .L_231)
.L_231:
        /*001c*/ 	.word	0x00000000
        /*0020*/ 	.short	0x0000
        /*0022*/ 	.short	0x0000
        /*0024*/ 	.byte	0x00, 0xf5, 0x21, 0x00


	//----- nvinfo : EIATTR_SPARSE_MMA_MASK
	.align		4
.L_232:
        /*0028*/ 	.byte	0x03, 0x50
        /*002a*/ 	.short	0x0000


	//----- nvinfo : EIATTR_MAXREG_COUNT
	.align		4
        /*002c*/ 	.byte	0x03, 0x1b
        /*002e*/ 	.short	0x00ff


	//----- nvinfo : EIATTR_MERCURY_ISA_VERSION
	.align		4
        /*0030*/ 	.byte	0x03, 0x5f
        /*0032*/ 	.short	0x0101


	//----- nvinfo : EIATTR_VRC_CTA_INIT_COUNT
	.align		4
        /*0034*/ 	.byte	0x02, 0x4a
	.zero		1
	.zero		1


	//----- nvinfo : EIATTR_EXIT_INSTR_OFFSETS
	.align		4
        /*0038*/ 	.byte	0x04, 0x1c
        /*003a*/ 	.short	(.L_234 - .L_233)


	//   ....[0]....
.L_233:
        /*003c*/ 	.word	0x00000070


	//   ....[1]....
        /*0040*/ 	.word	0x000000c0


	//----- nvinfo : EIATTR_CBANK_PARAM_SIZE
	.align		4
.L_234:
        /*0044*/ 	.byte	0x03, 0x19
        /*0046*/ 	.short	0x000c


	//----- nvinfo : EIATTR_PARAM_CBANK
	.align		4
        /*0048*/ 	.byte	0x04, 0x0a
        /*004a*/ 	.short	(.L_236 - .L_235)
	.align		4
.L_235:
        /*004c*/ 	.word	index@(.nv.constant0._ZN2gs8training18zero_tensor_kernelEPfi)
        /*0050*/ 	.short	0x0380
        /*0052*/ 	.short	0x000c


	//----- nvinfo : EIATTR_SW_WAR
	.align		4
.L_236:
        /*0054*/ 	.byte	0x04, 0x36
        /*0056*/ 	.short	(.L_238 - .L_237)
.L_237:
        /*0058*/ 	.word	0x00000008
.L_238:


//--------------------- .nv.info._ZN2gs8training33add_opacity_regularization_kernelEPfPKffi --------------------------
	.section	.nv.info._ZN2gs8training33add_opacity_regularization_kernelEPfPKffi,"",@"SHT_CUDA_INFO"
	.sectionflags	@""
	.align	4


	//----- nvinfo : EIATTR_CUDA_API_VERSION
	.align		4
        /*0000*/ 	.byte	0x04, 0x37
        /*0002*/ 	.short	(.L_240 - .L_239)
.L_239:
        /*0004*/ 	.word	0x00000082


	//----- nvinfo : EIATTR_KPARAM_INFO
	.align		4
.L_240:
        /*0008*/ 	.byte	0x04, 0x17
        /*000a*/ 	.short	(.L_242 - .L_241)
.L_241:
        /*000c*/ 	.word	0x00000000
        /*0010*/ 	.short	0x0003
        /*0012*/ 	.short	0x0014
        /*0014*/ 	.byte	0x00, 0xf0, 0x11, 0x00


	//----- nvinfo : EIATTR_KPARAM_INFO
	.align		4
.L_242:
        /*0018*/ 	.byte	0x04, 0x17
        /*001a*/ 	.short	(.L_244 - .L_243)
.L_243:
        /*001c*/ 	.word	0x00000000
        /*0020*/ 	.short	0x0002
        /*0022*/ 	.short	0x0010
        /*0024*/ 	.byte	0x00, 0xf0, 0x11, 0x00


	//----- nvinfo : EIATTR_KPARAM_INFO
	.align		4
.L_244:
        /*0028*/ 	.byte	0x04, 0x17
        /*002a*/ 	.short	(.L_246 - .L_245)
.L_245:
        /*002c*/ 	.word	0x00000000
        /*0030*/ 	.short	0x0001
        /*0032*/ 	.short	0x0008
        /*0034*/ 	.byte	0x00, 0xf5, 0x21, 0x00


	//----- nvinfo : EIATTR_KPARAM_INFO
	.align		4
.L_246:
        /*0038*/ 	.byte	0x04, 0x17
        /*003a*/ 	.short	(.L_248 - .L_247)
.L_247:
        /*003c*/ 	.word	0x00000000
        /*0040*/ 	.short	0x0000
        /*0042*/ 	.short	0x0000
        /*0044*/ 	.byte	0x00, 0xf5, 0x21, 0x00


	//----- nvinfo : EIATTR_SPARSE_MMA_MASK
	.align		4
.L_248:
        /*0048*/ 	.byte	0x03, 0x50
        /*004a*/ 	.short	0x0000


	//----- nvinfo : EIATTR_MAXREG_COUNT
	.align		4
        /*004c*/ 	.byte	0x03, 0x1b
        /*004e*/ 	.short	0x00ff


	//----- nvinfo : EIATTR_MERCURY_ISA_VERSION
	.align		4
        /*0050*/ 	.byte	0x03, 0x5f
        /*0052*/ 	.short	0x0101


	//----- nvinfo : EIATTR_VRC_CTA_INIT_COUNT
	.align		4
        /*0054*/ 	.byte	0x02, 0x4a
	.zero		1
	.zero		1


	//----- nvinfo : EIATTR_EXIT_INSTR_OFFSETS
	.align		4
        /*0058*/ 	.byte	0x04, 0x1c
        /*005a*/ 	.short	(.L_250 - .L_249)


	//   ....[0]....
.L_249:
        /*005c*/ 	.word	0x00000070


	//   ....[1]....
        /*0060*/ 	.word	0x000003b0


	//----- nvinfo : EIATTR_CRS_STACK_SIZE
	.align		4
.L_250:
        /*0064*/ 	.byte	0x04, 0x1e
        /*0066*/ 	.short	(.L_252 - .L_251)
.L_251:
        /*0068*/ 	.word	0x00000000


	//----- nvinfo : EIATTR_CBANK_PARAM_SIZE
	.align		4
.L_252:
        /*006c*/ 	.byte	0x03, 0x19
        /*006e*/ 	.short	0x0018


	//----- nvinfo : EIATTR_PARAM_CBANK
	.align		4
        /*0070*/ 	.byte	0x04, 0x0a
        /*0072*/ 	.short	(.L_254 - .L_253)
	.align		4
.L_253:
        /*0074*/ 	.word	index@(.nv.constant0._ZN2gs8training33add_opacity_regularization_kernelEPfPKffi)
        /*0078*/ 	.short	0x0380
        /*007a*/ 	.short	0x0018


	//----- nvinfo : EIATTR_SW_WAR
	.align		4
.L_254:
        /*007c*/ 	.byte	0x04, 0x36
        /*007e*/ 	.short	(.L_256 - .L_255)
.L_255:
        /*0080*/ 	.word	0x00000008
.L_256:


//--------------------- .nv.info._ZN2gs8training31add_scale_regularization_kernelEPfPKffi --------------------------
	.section	.nv.info._ZN2gs8training31add_scale_regularization_kernelEPfPKffi,"",@"SHT_CUDA_INFO"
	.sectionflags	@""
	.align	4


	//----- nvinfo : EIATTR_CUDA_API_VERSION
	.align		4
        /*0000*/ 	.byte	0x04, 0x37
        /*0002*/ 	.short	(.L_258 - .L_257)
.L_257:
        /*0004*/ 	.word	0x00000082


	//----- nvinfo : EIATTR_KPARAM_INFO
	.align		4
.L_258:
        /*0008*/ 	.byte	0x04, 0x17
        /*000a*/ 	.short	(.L_260 - .L_259)
.L_259:
        /*000c*/ 	.word	0x00000000
        /*0010*/ 	.short	0x0003
        /*0012*/ 	.short	0x0014
        /*0014*/ 	.byte	0x00, 0xf0, 0x11, 0x00


	//----- nvinfo : EIATTR_KPARAM_INFO
	.align		4
.L_260:
        /*0018*/ 	.byte	0x04, 0x17
        /*001a*/ 	.short	(.L_262 - .L_261)
.L_261:
        /*001c*/ 	.word	0x00000000
        /*0020*/ 	.short	0x0002
        /*0022*/ 	.short	0x0010
        /*0024*/ 	.byte	0x00, 0xf0, 0x11, 0x00


	//----- nvinfo : EIATTR_KPARAM_INFO
	.align		4
.L_262:
        /*0028*/ 	.byte	0x04, 0x17
        /*002a*/ 	.short	(.L_264 - .L_263)
.L_263:
        /*002c*/ 	.word	0x00000000
        /*0030*/ 	.short	0x0001
        /*0032*/ 	.short	0x0008
        /*0034*/ 	.byte	0x00, 0xf5, 0x21, 0x00


	//----- nvinfo : EIATTR_KPARAM_INFO
	.align		4
.L_264:
        /*0038*/ 	.byte	0x04, 0x17
        /*003a*/ 	.short	(.L_266 - .L_265)
.L_265:
        /*003c*/ 	.word	0x00000000
        /*0040*/ 	.short	0x0000
        /*0042*/ 	.short	0x0000
        /*0044*/ 	.byte	0x00, 0xf5, 0x21, 0x00


	//----- nvinfo : EIATTR_SPARSE_MMA_MASK
	.align		4
.L_266:
        /*0048*/ 	.byte	0x03, 0x50
        /*004a*/ 	.short	0x0000


	//----- nvinfo : EIATTR_MAXREG_COUNT
	.align		4
        /*004c*/ 	.byte	0x03, 0x1b
        /*004e*/ 	.short	0x00ff


	//----- nvinfo : EIATTR_MERCURY_ISA_VERSION
	.align		4
        /*0050*/ 	.byte	0x03, 0x5f
        /*0052*/ 	.short	0x0101


	//----- nvinfo : EIATTR_VRC_CTA_INIT_COUNT
	.align		4
        /*0054*/ 	.byte	0x02, 0x4a
	.zero		1
	.zero		1


	//----- nvinfo : EIATTR_EXIT_INSTR_OFFSETS
	.align		4
        /*0058*/ 	.byte	0x04, 0x1c
        /*005a*/ 	.short	(.L_268 - .L_267)


	//   ....[0]....
.L_267:
        /*005c*/ 	.word	0x00000070


	//   ....[1]....
        /*0060*/ 	.word	0x000002b0


	//----- nvinfo : EIATTR_CRS_STACK_SIZE
	.align		4
.L_268:
        /*0064*/ 	.byte	0x04, 0x1e
        /*0066*/ 	.short	(.L_270 - .L_269)
.L_269:
        /*0068*/ 	.word	0x00000000


	//----- nvinfo : EIATTR_CBANK_PARAM_SIZE
	.align		4
.L_270:
        /*006c*/ 	.byte	0x03, 0x19
        /*006e*/ 	.short	0x0018


	//----- nvinfo : EIATTR_PARAM_CBANK
	.align		4
        /*0070*/ 	.byte	0x04, 0x0a
        /*0072*/ 	.short	(.L_272 - .L_271)
	.align		4
.L_271:
        /*0074*/ 	.word	index@(.nv.constant0._ZN2gs8training31add_scale_regularization_kernelEPfPKffi)
        /*0078*/ 	.short	0x0380
        /*007a*/ 	.short	0x0018


	//----- nvinfo : EIATTR_SW_WAR
	.align		4
.L_272:
        /*007c*/ 	.byte	0x04, 0x36
        /*007e*/ 	.short	(.L_274 - .L_273)
.L_273:
        /*0080*/ 	.word	0x00000008
.L_274:


//--------------------- .nv.info._ZN2gs8training23background_blend_kernelEPfPKfS3_f --------------------------
	.section	.nv.info._ZN2gs8training23background_blend_kernelEPfPKfS3_f,"",@"SHT_CUDA_INFO"
	.sectionflags	@""
	.align	4


	//----- nvinfo : EIATTR_CUDA_API_VERSION
	.align		4
        /*0000*/ 	.byte	0x04, 0x37
        /*0002*/ 	.short	(.L_276 - .L_275)
.L_275:
        /*0004*/ 	.word	0x00000082


	//----- nvinfo : EIATTR_KPARAM_INFO
	.align		4
.L_276:
        /*0008*/ 	.byte	0x04, 0x17
        /*000a*/ 	.short	(.L_278 - .L_277)
.L_277:
        /*000c*/ 	.word	0x00000000
        /*0010*/ 	.short	0x0003
        /*0012*/ 	.short	0x0018
        /*0014*/ 	.byte	0x00, 0xf0, 0x11, 0x00


	//----- nvinfo : EIATTR_KPARAM_INFO
	.align		4
.L_278:
        /*0018*/ 	.byte	0x04, 0x17
        /*001a*/ 	.short	(.L_280 - .L_279)
.L_279:
        /*001c*/ 	.word	0x00000000
        /*0020*/ 	.short	0x0002
        /*0022*/ 	.short	0x0010
        /*0024*/ 	.byte	0x00, 0xf5, 0x21, 0x00


	//----- nvinfo : EIATTR_KPARAM_INFO
	.align		4
.L_280:
        /*0028*/ 	.byte	0x04, 0x17
        /*002a*/ 	.short	(.L_282 - .L_281)
.L_281:
        /*002c*/ 	.word	0x00000000
        /*0030*/ 	.short	0x0001
        /*0032*/ 	.short	0x0008
        /*0034*/ 	.byte	0x00, 0xf5, 0x21, 0x00


	//----- nvinfo : EIATTR_KPARAM_INFO
	.align		4
.L_282:
        /*0038*/ 	.byte	0x04, 0x17
        /*003a*/ 	.short	(.L_284 - .L_283)
.L_283:
        /*003c*/ 	.word	0x00000000
        /*0040*/ 	.short	0x0000
        /*0042*/ 	.short	0x0000
        /*0044*/ 	.byte	0x00, 0xf5, 0x21, 0x00


	//----- nvinfo : EIATTR_SPARSE_MMA_MASK
	.align		4
.L_284:
        /*0048*/ 	.byte	0x03, 0x50
        /*004a*/ 	.short	0x0000


	//----- nvinfo : EIATTR_MAXREG_COUNT
	.align		4
        /*004c*/ 	.byte	0x03, 0x1b
        /*004e*/ 	.short	0x00ff


	//----- nvinfo : EIATTR_MERCURY_ISA_VERSION
	.align		4
        /*0050*/ 	.byte	0x03, 0x5f
        /*0052*/ 	.short	0x0101


	//----- nvinfo : EIATTR_VRC_CTA_INIT_COUNT
	.align		4
        /*0054*/ 	.byte	0x02, 0x4a
	.zero		1
	.zero		1


	//----- nvinfo : EIATTR_EXIT_INSTR_OFFSETS
	.align		4
        /*0058*/ 	.byte	0x04, 0x1c
        /*005a*/ 	.short	(.L_286 - .L_285)


	//   ....[0]....
.L_285:
        /*005c*/ 	.word	0x00000160


	//----- nvinfo : EIATTR_CBANK_PARAM_SIZE
	.align		4
.L_286:
        /*0060*/ 	.byte	0x03, 0x19
        /*0062*/ 	.short	0x001c


	//----- nvinfo : EIATTR_PARAM_CBANK
	.align		4
        /*0064*/ 	.byte	0x04, 0x0a
        /*0066*/ 	.short	(.L_288 - .L_287)
	.align		4
.L_287:
        /*0068*/ 	.word	index@(.nv.constant0._ZN2gs8training23background_blend_kernelEPfPKfS3_f)
        /*006c*/ 	.short	0x0380
        /*006e*/ 	.short	0x001c


	//----- nvinfo : EIATTR_SW_WAR
	.align		4
.L_288:
        /*0070*/ 	.byte	0x04, 0x36
        /*0072*/ 	.short	(.L_290 - .L_289)
.L_289:
        /*0074*/ 	.word	0x00000008
.L_290:


//--------------------- .nv.info._ZN3cub18CUB_300001_SM_10006detail11EmptyKernelIvEEvv --------------------------
	.section	.nv.info._ZN3cub18CUB_300001_SM_10006detail11EmptyKernelIvEEvv,"",@"SHT_CUDA_INFO"
	.sectionflags	@""
	.align	4


	//----- nvinfo : EIATTR_CUDA_API_VERSION
	.align		4
        /*0000*/ 	.byte	0x04, 0x37
        /*0002*/ 	.short	(.L_292 - .L_291)
.L_291:
        /*0004*/ 	.word	0x00000082


	//----- nvinfo : EIATTR_SPARSE_MMA_MASK
	.align		4
.L_292:
        /*0008*/ 	.byte	0x03, 0x50
        /*000a*/ 	.short	0x0000


	//----- nvinfo : EIATTR_MAXREG_COUNT
	.align		4
        /*000c*/ 	.byte	0x03, 0x1b
        /*000e*/ 	.short	0x00ff


	//----- nvinfo : EIATTR_MERCURY_ISA_VERSION
	.align		4
        /*0010*/ 	.byte	0x03, 0x5f
        /*0012*/ 	.short	0x0101


	//----- nvinfo : EIATTR_VRC_CTA_INIT_COUNT
	.align		4
        /*0014*/ 	.byte	0x02, 0x4a
	.zero		1
	.zero		1


	//----- nvinfo : EIATTR_EXIT_INSTR_OFFSETS
	.align		4
        /*0018*/ 	.byte	0x04, 0x1c
        /*001a*/ 	.short	(.L_294 - .L_293)


	//   ....[0]....
.L_293:
        /*001c*/ 	.word	0x00000010


	//----- nvinfo : EIATTR_SW_WAR
	.align		4
.L_294:
        /*0020*/ 	.byte	0x04, 0x36
        /*0022*/ 	.short	(.L_296 - .L_295)
.L_295:
        /*0024*/ 	.word	0x00000008
.L_296:


//--------------------- .nv.callgraph             --------------------------
	.section	.nv.callgraph,"",@"SHT_CUDA_CALLGRAPH"
	.align	4
	.sectionentsize	8
	.align		4
        /*0000*/ 	.word	0x00000000
	.align		4
        /*0004*/ 	.word	0xffffffff
	.align		4
        /*0008*/ 	.word	0x00000000
	.align		4
        /*000c*/ 	.word	0xfffffffe
	.align		4
        /*0010*/ 	.word	0x00000000
	.align		4
        /*0014*/ 	.word	0xfffffffd
	.align		4
        /*0018*/ 	.word	0x00000000
	.align		4
        /*001c*/ 	.word	0xfffffffc


//--------------------- .nv.constant4             --------------------------
	.section	.nv.constant4,"a",@progbits
	.align	8
	.align		8
.nv.constant4:
        /*0000*/ 	.dword	_ZN34_INTERNAL_051031b7_4_k_cu_a6679e244cuda3std3__45__cpo5beginE
	.align		8
        /*0008*/ 	.dword	_ZN34_INTERNAL_051031b7_4_k_cu_a6679e244cuda3std3__45__cpo3endE
	.align		8
        /*0010*/ 	.dword	_ZN34_INTERNAL_051031b7_4_k_cu_a6679e244cuda3std3__45__cpo6cbeginE
	.align		8
        /*0018*/ 	.dword	_ZN34_INTERNAL_051031b7_4_k_cu_a6679e244cuda3std3__45__cpo4cendE
	.align		8
        /*0020*/ 	.dword	_ZN34_INTERNAL_051031b7_4_k_cu_a6679e244cuda3std3__45__cpo6rbeginE
	.align		8
        /*0028*/ 	.dword	_ZN34_INTERNAL_051031b7_4_k_cu_a6679e244cuda3std3__45__cpo4rendE
	.align		8
        /*0030*/ 	.dword	_ZN34_INTERNAL_051031b7_4_k_cu_a6679e244cuda3std3__45__cpo7crbeginE
	.align		8
        /*0038*/ 	.dword	_ZN34_INTERNAL_051031b7_4_k_cu_a6679e244cuda3std3__45__cpo5crendE
	.align		8
        /*0040*/ 	.dword	_ZN34_INTERNAL_051031b7_4_k_cu_a6679e244cuda3std3__436_GLOBAL__N__051031b7_4_k_cu_a6679e246ignoreE
	.align		8
        /*0048*/ 	.dword	_ZN34_INTERNAL_051031b7_4_k_cu_a6679e244cuda3std3__419piecewise_constructE
	.align		8
        /*0050*/ 	.dword	_ZN34_INTERNAL_051031b7_4_k_cu_a6679e244cuda3std3__48in_placeE
	.align		8
        /*0058*/ 	.dword	_ZN34_INTERNAL_051031b7_4_k_cu_a6679e244cuda3std3__420unreachable_sentinelE
	.align		8
        /*0060*/ 	.dword	_ZN34_INTERNAL_051031b7_4_k_cu_a6679e244cuda3std3__47nulloptE
	.align		8
        /*0068*/ 	.dword	_ZN34_INTERNAL_051031b7_4_k_cu_a6679e244cuda3std3__48unexpectE
	.align		8
        /*0070*/ 	.dword	_ZN34_INTERNAL_051031b7_4_k_cu_a6679e244cuda3std6ranges3__45__cpo4swapE
	.align		8
        /*0078*/ 	.dword	_ZN34_INTERNAL_051031b7_4_k_cu_a6679e244cuda3std6ranges3__45__cpo9iter_moveE
	.align		8
        /*0080*/ 	.dword	_ZN34_INTERNAL_051031b7_4_k_cu_a6679e244cuda3std6ranges3__45__cpo5beginE
	.align		8
        /*0088*/ 	.dword	_ZN34_INTERNAL_051031b7_4_k_cu_a6679e244cuda3std6ranges3__45__cpo3endE
	.align		8
        /*0090*/ 	.dword	_ZN34_INTERNAL_051031b7_4_k_cu_a6679e244cuda3std6ranges3__45__cpo6cbeginE
	.align		8
        /*0098*/ 	.dword	_ZN34_INTERNAL_051031b7_4_k_cu_a6679e244cuda3std6ranges3__45__cpo4cendE
	.align		8
        /*00a0*/ 	.dword	_ZN34_INTERNAL_051031b7_4_k_cu_a6679e244cuda3std6ranges3__45__cpo7advanceE
	.align		8
        /*00a8*/ 	.dword	_ZN34_INTERNAL_051031b7_4_k_cu_a6679e244cuda3std6ranges3__45__cpo9iter_swapE
	.align		8
        /*00b0*/ 	.dword	_ZN34_INTERNAL_051031b7_4_k_cu_a6679e244cuda3std6ranges3__45__cpo4nextE
	.align		8
        /*00b8*/ 	.dword	_ZN34_INTERNAL_051031b7_4_k_cu_a6679e244cuda3std6ranges3__45__cpo4prevE
	.align		8
        /*00c0*/ 	.dword	_ZN34_INTERNAL_051031b7_4_k_cu_a6679e244cuda3std6ranges3__45__cpo4dataE
	.align		8
        /*00c8*/ 	.dword	_ZN34_INTERNAL_051031b7_4_k_cu_a6679e244cuda3std6ranges3__45__cpo5cdataE
	.align		8
        /*00d0*/ 	.dword	_ZN34_INTERNAL_051031b7_4_k_cu_a6679e244cuda3std6ranges3__45__cpo4sizeE
	.align		8
        /*00d8*/ 	.dword	_ZN34_INTERNAL_051031b7_4_k_cu_a6679e244cuda3std6ranges3__45__cpo5ssizeE
	.align		8
        /*00e0*/ 	.dword	_ZN34_INTERNAL_051031b7_4_k_cu_a6679e244cuda3std6ranges3__45__cpo8distanceE
	.align		8
        /*00e8*/ 	.dword	_ZN34_INTERNAL_051031b7_4_k_cu_a6679e246thrust24THRUST_300001_SM_1000_NS6system6detail10sequential3seqE
	.align		8
        /*00f0*/ 	.dword	_ZN34_INTERNAL_051031b7_4_k_cu_a6679e246thrust24THRUST_300001_SM_1000_NS12placeholders2_1E
	.align		8
        /*00f8*/ 	.dword	_ZN34_INTERNAL_051031b7_4_k_cu_a6679e246thrust24THRUST_300001_SM_1000_NS12placeholders2_2E
	.align		8
        /*0100*/ 	.dword	_ZN34_INTERNAL_051031b7_4_k_cu_a6679e246thrust24THRUST_300001_SM_1000_NS12placeholders2_3E
	.align		8
        /*0108*/ 	.dword	_ZN34_INTERNAL_051031b7_4_k_cu_a6679e246thrust24THRUST_300001_SM_1000_NS12placeholders2_4E
	.align		8
        /*0110*/ 	.dword	_ZN34_INTERNAL_051031b7_4_k_cu_a6679e246thrust24THRUST_300001_SM_1000_NS12placeholders2_5E
	.align		8
        /*0118*/ 	.dword	_ZN34_INTERNAL_051031b7_4_k_cu_a6679e246thrust24THRUST_300001_SM_1000_NS12placeholders2_6E
	.align		8
        /*0120*/ 	.dword	_ZN34_INTERNAL_051031b7_4_k_cu_a6679e246thrust24THRUST_300001_SM_1000_NS12placeholders2_7E
	.align		8
        /*0128*/ 	.dword	_ZN34_INTERNAL_051031b7_4_k_cu_a6679e246thrust24THRUST_300001_SM_1000_NS12placeholders2_8E
	.align		8
        /*0130*/ 	.dword	_ZN34_INTERNAL_051031b7_4_k_cu_a6679e246thrust24THRUST_300001_SM_1000_NS12placeholders2_9E
	.align		8
        /*0138*/ 	.dword	_ZN34_INTERNAL_051031b7_4_k_cu_a6679e246thrust24THRUST_300001_SM_1000_NS12placeholders3_10E
	.align		8
        /*0140*/ 	.dword	__cudart_i2opi_f


//--------------------- .text._ZN2gs8training30compute_sine_background_kernelEPfiiiif --------------------------
	.section	.text._ZN2gs8training30compute_sine_background_kernelEPfiiiif,"ax",@progbits
	.align	128
        .global         _ZN2gs8training30compute_sine_background_kernelEPfiiiif
        .type           _ZN2gs8training30compute_sine_background_kernelEPfiiiif,@function
        .size           _ZN2gs8training30compute_sine_background_kernelEPfiiiif,(.L_x_91 - _ZN2gs8training30compute_sine_background_kernelEPfiiiif)
        .other          _ZN2gs8training30compute_sine_background_kernelEPfiiiif,@"STO_CUDA_ENTRY STV_DEFAULT"
_ZN2gs8training30compute_sine_background_kernelEPfiiiif:
.text._ZN2gs8training30compute_sine_background_kernelEPfiiiif:
[----:B------:R-:W0:Y:S08]  /*0000*/  LDC R1, c[0x0][0x37c] ;  /* 0x0000df00ff017b82 */ /* 0x000e300000000800 */
[----:B------:R-:W1:Y:S01]  /*0010*/  LDC R8, c[0x0][0x38c] ;  /* 0x0000e300ff087b82 */ /* 0x000e620000000800 */
[----:B0-----:R-:W-:Y:S02]  /*0020*/  VIADD R1, R1, 0xffffffe0 ;  /* 0xffffffe001017836 */ /* 0x001fe40000000000 */
[----:B------:R-:W-:Y:S01]  /*0030*/  IMAD.MOV.U32 R7, RZ, RZ, RZ ;  /* 0x000000ffff077224 */ /* 0x000fe200078e00ff */
[----:B-1----:R-:W-:-:S13]  /*0040*/  ISETP.GE.AND P0, PT, R8, 0x1, PT ;  /* 0x000000010800780c */ /* 0x002fda0003f06270 */
[----:B------:R-:W-:Y:S05]  /*0050*/  @!P0 BRA `(.L_x_0) ;  /* 0x0000000000908947 */ /* 0x000fea0003800000 */
[----:B------:R-:W-:Y:S01]  /*0060*/  IABS R5, R8 ;  /* 0x0000000800057213 */ /* 0x000fe20000000000 */
[----:B------:R-:W0:Y:S03]  /*0070*/  LDC R6, c[0x0][0x388] ;  /* 0x0000e200ff067b82 */ /* 0x000e260000000800 */
[----:B------:R-:W1:Y:S08]  /*0080*/  I2F.RP R0, R5 ;  /* 0x0000000500007306 */ /* 0x000e700000209400 */
[----:B-1----:R-:W1:Y:S01]  /*0090*/  MUFU.RCP R0, R0 ;  /* 0x0000000000007308 */ /* 0x002e620000001000 */
[----:B0-----:R-:W-:Y:S01]  /*00a0*/  ISETP.GE.AND P2, PT, R6, RZ, PT ;  /* 0x000000ff0600720c */ /* 0x001fe20003f46270 */
[----:B-1----:R-:W-:-:S06]  /*00b0*/  VIADD R2, R0, 0xffffffe ;  /* 0x0ffffffe00027836 */ /* 0x002fcc0000000000 */
[----:B------:R0:W1:Y:S02]  /*00c0*/  F2I.FTZ.U32.TRUNC.NTZ R3, R2 ;  /* 0x0000000200037305 */ /* 0x000064000021f000 */
[----:B0-----:R-:W-:Y:S02]  /*00d0*/  HFMA2 R2, -RZ, RZ, 0, 0 ;  /* 0x00000000ff027431 */ /* 0x001fe400000001ff */
[----:B-1----:R-:W-:-:S04]  /*00e0*/  IMAD.MOV R4, RZ, RZ, -R3 ;  /* 0x000000ffff047224 */ /* 0x002fc800078e0a03 */
[----:B------:R-:W-:Y:S01]  /*00f0*/  IMAD R7, R4, R5, RZ ;  /* 0x0000000504077224 */ /* 0x000fe200078e02ff */
[----:B------:R-:W-:-:S03]  /*0100*/  IABS R4, R6 ;  /* 0x0000000600047213 */ /* 0x000fc60000000000 */
[----:B------:R-:W-:-:S06]  /*0110*/  IMAD.HI.U32 R3, R3, R7, R2 ;  /* 0x0000000703037227 */ /* 0x000fcc00078e0002 */
[----:B------:R-:W-:-:S04]  /*0120*/  IMAD.HI.U32 R3, R3, R4, RZ ;  /* 0x0000000403037227 */ /* 0x000fc800078e00ff */
[----:B------:R-:W-:-:S04]  /*0130*/  IMAD.MOV R3, RZ, RZ, -R3 ;  /* 0x000000ffff037224 */ /* 0x000fc800078e0a03 */
[----:B------:R-:W-:Y:S01]  /*0140*/  IMAD R0, R5, R3, R4 ;  /* 0x0000000305007224 */ /* 0x000fe200078e0204 */
[----:B------:R-:W-:-:S04]  /*0150*/  I2FP.F32.U32 R3, R8 ;  /* 0x0000000800037245 */ /* 0x000fc80000201000 */
[----:B------:R-:W-:Y:S01]  /*0160*/  ISETP.GT.U32.AND P0, PT, R5, R0, PT ;  /* 0x000000000500720c */ /* 0x000fe20003f04070 */
[----:B------:R-:W0:-:S12]  /*0170*/  MUFU.RCP R4, R3 ;  /* 0x0000000300047308 */ /* 0x000e180000001000 */
[----:B------:R-:W-:Y:S01]  /*0180*/  @!P0 IMAD.IADD R0, R0, 0x1, -R5 ;  /* 0x0000000100008824 */ /* 0x000fe200078e0a05 */
[----:B------:R-:W-:-:S04]  /*0190*/  ISETP.NE.AND P0, PT, R8, RZ, PT ;  /* 0x000000ff0800720c */ /* 0x000fc80003f05270 */
[----:B------:R-:W-:-:S13]  /*01a0*/  ISETP.GT.U32.AND P1, PT, R5, R0, PT ;  /* 0x000000000500720c */ /* 0x000fda0003f24070 */
[----:B------:R-:W-:Y:S02]  /*01b0*/  @!P1 IMAD.IADD R0, R0, 0x1, -R5 ;  /* 0x0000000100009824 */ /* 0x000fe400078e0a05 */
[----:B0-----:R-:W-:Y:S02]  /*01c0*/  FFMA R5, -R3, R4, 1 ;  /* 0x3f80000003057423 */ /* 0x001fe40000000104 */
[----:B------:R-:W-:Y:S01]  /*01d0*/  @!P2 IMAD.MOV R0, RZ, RZ, -R0 ;  /* 0x000000ffff00a224 */ /* 0x000fe200078e0a00 */
[----:B------:R-:W-:Y:S01]  /*01e0*/  @!P0 LOP3.LUT R0, RZ, R8, RZ, 0x33, !PT ;  /* 0x00000008ff008212 */ /* 0x000fe200078e33ff */
[----:B------:R-:W-:-:S03]  /*01f0*/  FFMA R5, R4, R5, R4 ;  /* 0x0000000504057223 */ /* 0x000fc60000000004 */
[----:B------:R-:W-:-:S04]  /*0200*/  I2FP.F32.S32 R2, R0 ;  /* 0x0000000000027245 */ /* 0x000fc80000201400 */
[----:B------:R-:W0:Y:S01]  /*0210*/  FCHK P0, R2, R3 ;  /* 0x0000000302007302 */ /* 0x000e220000000000 */
[----:B------:R-:W-:-:S04]  /*0220*/  FFMA R0, R2, R5, RZ ;  /* 0x0000000502007223 */ /* 0x000fc800000000ff */
[----:B------:R-:W-:-:S04]  /*0230*/  FFMA R4, -R3, R0, R2 ;  /* 0x0000000003047223 */ /* 0x000fc80000000102 */
[----:B------:R-:W-:Y:S01]  /*0240*/  FFMA R0, R5, R4, R0 ;  /* 0x0000000405007223 */ /* 0x000fe20000000000 */
[----:B0-----:R-:W-:Y:S06]  /*0250*/  @!P0 BRA `(.L_x_1) ;  /* 0x00000000000c8947 */ /* 0x001fec0003800000 */
[----:B------:R-:W-:Y:S02]  /*0260*/  MOV R0, R2 ;  /* 0x0000000200007202 */ /* 0x000fe40000000f00 */
[----:B------:R-:W-:-:S07]  /*0270*/  MOV R2, 0x290 ;  /* 0x0000029000027802 */ /* 0x000fce0000000f00 */
[----:B------:R-:W-:Y:S05]  /*0280*/  CALL.REL.NOINC `($__internal_0_$__cuda_sm3x_div_rn_noftz_f32_slowpath) ;  /* 0x0000001800507944 */ /* 0x000fea0003c00000 */
.L_x_1:
[----:B------:R-:W-:-:S07]  /*0290*/  FFMA R7, R0, 6.2831854820251464844, RZ ;  /* 0x40c90fdb00077823 */ /* 0x000fce00000000ff */
.L_x_0:
[----:B------:R-:W0:Y:S01]  /*02a0*/  LDC R8, c[0x0][0x390] ;  /* 0x0000e400ff087b82 */ /* 0x000e220000000800 */
[----:B------:R-:W-:Y:S01]  /*02b0*/  IMAD.MOV.U32 R11, RZ, RZ, 0x40060a92 ;  /* 0x40060a92ff0b7424 */ /* 0x000fe200078e00ff */
[----:B0-----:R-:W-:-:S13]  /*02c0*/  ISETP.GE.AND P0, PT, R8, 0x1, PT ;  /* 0x000000010800780c */ /* 0x001fda0003f06270 */
        /* <DEDUP_REMOVED lines=8> */
[----:B0-----:R-:W-:Y:S02]  /*0350*/  IMAD.MOV.U32 R2, RZ, RZ, RZ ;  /* 0x000000ffff027224 */ /* 0x001fe400078e00ff */
[----:B-1----:R-:W-:-:S04]  /*0360*/  IMAD.MOV R6, RZ, RZ, -R3 ;  /* 0x000000ffff067224 */ /* 0x002fc800078e0a03 */
[----:B------:R-:W-:Y:S01]  /*0370*/  IMAD R9, R6, R5, RZ ;  /* 0x0000000506097224 */ /* 0x000fe200078e02ff */
[----:B------:R-:W-:-:S03]  /*0380*/  IABS R6, R4 ;  /* 0x0000000400067213 */ /* 0x000fc60000000000 */
[----:B------:R-:W-:-:S06]  /*0390*/  IMAD.HI.U32 R3, R3, R9, R2 ;  /* 0x0000000903037227 */ /* 0x000fcc00078e0002 */
[----:B------:R-:W-:-:S05]  /*03a0*/  IMAD.HI.U32 R3, R3, R6, RZ ;  /* 0x0000000603037227 */ /* 0x000fca00078e00ff */
[----:B------:R-:W-:Y:S02]  /*03b0*/  IADD3 R0, PT, PT, -R3, RZ, RZ ;  /* 0x000000ff03007210 */ /* 0x000fe40007ffe1ff */
[----:B------:R-:W-:-:S03]  /*03c0*/  I2FP.F32.U32 R3, R8 ;  /* 0x0000000800037245 */ /* 0x000fc60000201000 */
[C---:B------:R-:W-:Y:S01]  /*03d0*/  IMAD R0, R5.reuse, R0, R6 ;  /* 0x0000000005007224 */ /* 0x040fe200078e0206 */
[----:B------:R-:W0:Y:S04]  /*03e0*/  MUFU.RCP R2, R3 ;  /* 0x0000000300027308 */ /* 0x000e280000001000 */
[----:B------:R-:W-:-:S13]  /*03f0*/  ISETP.GT.U32.AND P0, PT, R5, R0, PT ;  /* 0x000000000500720c */ /* 0x000fda0003f04070 */
        /* <DEDUP_REMOVED lines=14> */
[----:B------:R-:W-:-:S07]  /*04e0*/  MOV R2, 0x500 ;  /* 0x0000050000027802 */ /* 0x000fce0000000f00 */
[----:B------:R-:W-:Y:S05]  /*04f0*/  CALL.REL.NOINC `($__internal_0_$__cuda_sm3x_div_rn_noftz_f32_slowpath) ;  /* 0x0000001400b47944 */ /* 0x000fea0003c00000 */
[----:B------:R-:W-:-:S07]  /*0500*/  IMAD.MOV.U32 R2, RZ, RZ, R0 ;  /* 0x000000ffff027224 */ /* 0x000fce00078e0000 */
.L_x_3:
[----:B------:R-:W-:-:S05]  /*0510*/  MOV R11, 0x40060a92 ;  /* 0x40060a92000b7802 */ /* 0x000fca0000000f00 */
[----:B------:R-:W-:-:S07]  /*0520*/  FFMA R11, R2, 6.2831854820251464844, R11 ;  /* 0x40c90fdb020b7823 */ /* 0x000fce000000000b */
.L_x_2:
        /* <DEDUP_REMOVED lines=39> */
.L_x_5:
[----:B------:R-:W-:-:S05]  /*07a0*/  HFMA2 R0, -RZ, RZ, 2.26171875, 0.0002005100250244140625 ;  /* 0x40860a92ff007431 */ /* 0x000fca00000001ff */
[----:B------:R-:W-:-:S07]  /*07b0*/  FFMA R5, R5, 6.2831854820251464844, R0 ;  /* 0x40c90fdb05057823 */ /* 0x000fce0000000000 */
.L_x_4:
[C---:B------:R-:W-:Y:S01]  /*07c0*/  FMUL R0, R7.reuse, 0.63661974668502807617 ;  /* 0x3f22f98307007820 */ /* 0x040fe20000400000 */
[----:B------:R-:W-:Y:S01]  /*07d0*/  FSETP.GE.AND P0, PT, |R7|, 105615, PT ;  /* 0x47ce47800700780b */ /* 0x000fe20003f06200 */
[----:B------:R-:W0:Y:S04]  /*07e0*/  LDCU.64 UR6, c[0x0][0x358] ;  /* 0x00006b00ff0677ac */ /* 0x000e280008000a00 */
[----:B------:R-:W1:Y:S02]  /*07f0*/  F2I.NTZ R0, R0 ;  /* 0x0000000000007305 */ /* 0x000e640000203100 */
[----:B-1----:R-:W-:-:S05]  /*0800*/  I2FP.F32.S32 R2, R0 ;  /* 0x0000000000027245 */ /* 0x002fca0000201400 */
[----:B------:R-:W-:-:S04]  /*0810*/  FFMA R3, R2, -1.5707962512969970703, R7 ;  /* 0xbfc90fda02037823 */ /* 0x000fc80000000007 */
[----:B------:R-:W-:-:S04]  /*0820*/  FFMA R3, R2, -7.5497894158615963534e-08, R3 ;  /* 0xb3a2216802037823 */ /* 0x000fc80000000003 */
[----:B------:R-:W-:Y:S01]  /*0830*/  FFMA R2, R2, -5.3903029534742383927e-15, R3 ;  /* 0xa7c234c502027823 */ /* 0x000fe20000000003 */
[----:B0-----:R-:W-:Y:S06]  /*0840*/  @!P0 BRA `(.L_x_6) ;  /* 0x0000000000dc8947 */ /* 0x001fec0003800000 */
[----:B------:R-:W-:-:S13]  /*0850*/  FSETP.NEU.AND P0, PT, |R7|, +INF , PT ;  /* 0x7f8000000700780b */ /* 0x000fda0003f0d200 */
[----:B------:R-:W-:Y:S01]  /*0860*/  @!P0 FMUL R2, RZ, R7 ;  /* 0x00000007ff028220 */ /* 0x000fe20000400000 */
[----:B------:R-:W-:Y:S01]  /*0870*/  @!P0 IMAD.MOV.U32 R0, RZ, RZ, RZ ;  /* 0x000000ffff008224 */ /* 0x000fe200078e00ff */
[----:B------:R-:W-:Y:S06]  /*0880*/  @!P0 BRA `(.L_x_6) ;  /* 0x0000000000cc8947 */ /* 0x000fec0003800000 */
[----:B------:R-:W-:Y:S01]  /*0890*/  IMAD.SHL.U32 R2, R7, 0x100, RZ ;  /* 0x0000010007027824 */ /* 0x000fe200078e00ff */
[----:B------:R-:W-:Y:S01]  /*08a0*/  MOV R0, R1 ;  /* 0x0000000100007202 */ /* 0x000fe20000000f00 */
[----:B------:R-:W-:Y:S01]  /*08b0*/  IMAD.MOV.U32 R6, RZ, RZ, RZ ;  /* 0x000000ffff067224 */ /* 0x000fe200078e00ff */
[----:B------:R-:W0:Y:S01]  /*08c0*/  LDCU.64 UR8, c[0x4][0x140] ;  /* 0x01002800ff0877ac */ /* 0x000e220008000a00 */
[----:B------:R-:W-:Y:S01]  /*08d0*/  IMAD.MOV.U32 R15, RZ, RZ, RZ ;  /* 0x000000ffff0f7224 */ /* 0x000fe200078e00ff */
[----:B------:R-:W-:Y:S01]  /*08e0*/  LOP3.LUT R17, R2, 0x80000000, RZ, 0xfc, !PT ;  /* 0x8000000002117812 */ /* 0x000fe200078efcff */
[----:B------:R-:W-:-:S06]  /*08f0*/  UMOV UR4, URZ ;  /* 0x000000ff00047c82 */ /* 0x000fcc0008000000 */
.L_x_7:
[----:B0-----:R-:W-:Y:S02]  /*0900*/  IMAD.U32 R8, RZ, RZ, UR8 ;  /* 0x00000008ff087e24 */ /* 0x001fe4000f8e00ff */
[----:B------:R-:W-:-:S05]  /*0910*/  IMAD.U32 R9, RZ, RZ, UR9 ;  /* 0x00000009ff097e24 */ /* 0x000fca000f8e00ff */
[----:B------:R-:W2:Y:S01]  /*0920*/  LDG.E.CONSTANT R2, desc[UR6][R8.64] ;  /* 0x0000000608027981 */ /* 0x000ea2000c1e9900 */
[----:B------:R-:W-:Y:S02]  /*0930*/  UIADD3 UR8, UP0, UPT, UR8, 0x4, URZ ;  /* 0x0000000408087890 */ /* 0x000fe4000ff1e0ff */
[----:B------:R-:W-:Y:S02]  /*0940*/  UIADD3 UR4, UPT, UPT, UR4, 0x1, URZ ;  /* 0x0000000104047890 */ /* 0x000fe4000fffe0ff */
[----:B------:R-:W-:Y:S02]  /*0950*/  UIADD3.X UR9, UPT, UPT, URZ, UR9, URZ, UP0, !UPT ;  /* 0x00000009ff097290 */ /* 0x000fe400087fe4ff */
[----:B------:R-:W-:Y:S01]  /*0960*/  UISETP.NE.AND UP0, UPT, UR4, 0x6, UPT ;  /* 0x000000060400788c */ /* 0x000fe2000bf05270 */
[----:B--2---:R-:W-:-:S03]  /*0970*/  IMAD.WIDE.U32 R2, R2, R17, RZ ;  /* 0x0000001102027225 */ /* 0x004fc600078e00ff */
[----:B------:R-:W-:-:S05]  /*0980*/  IADD3 R13, P0, PT, R2, R6, RZ ;  /* 0x00000006020d7210 */ /* 0x000fca0007f1e0ff */
[----:B------:R0:W-:Y:S01]  /*0990*/  STL [R0], R13 ;  /* 0x0000000d00007387 */ /* 0x0001e20000100800 */
[----:B------:R-:W-:Y:S02]  /*09a0*/  IMAD.X R6, R3, 0x1, R15, P0 ;  /* 0x0000000103067824 */ /* 0x000fe400000e060f */
[----:B0-----:R-:W-:Y:S01]  /*09b0*/  VIADD R0, R0, 0x4 ;  /* 0x0000000400007836 */ /* 0x001fe20000000000 */
[----:B------:R-:W-:Y:S06]  /*09c0*/  BRA.U UP0, `(.L_x_7) ;  /* 0xfffffffd00cc7547 */ /* 0x000fec000b83ffff */
[----:B------:R-:W-:Y:S01]  /*09d0*/  SHF.R.U32.HI R4, RZ, 0x17, R7 ;  /* 0x00000017ff047819 */ /* 0x000fe20000011607 */
[----:B------:R0:W-:Y:S03]  /*09e0*/  STL [R1+0x18], R6 ;  /* 0x0000180601007387 */ /* 0x0001e60000100800 */
[C---:B------:R-:W-:Y:S02]  /*09f0*/  LOP3.LUT R0, R4.reuse, 0xe0, RZ, 0xc0, !PT ;  /* 0x000000e004007812 */ /* 0x040fe400078ec0ff */
[----:B------:R-:W-:Y:S02]  /*0a00*/  LOP3.LUT P0, RZ, R4, 0x1f, RZ, 0xc0, !PT ;  /* 0x0000001f04ff7812 */ /* 0x000fe4000780c0ff */
[----:B------:R-:W-:-:S04]  /*0a10*/  IADD3 R0, PT, PT, R0, -0x80, RZ ;  /* 0xffffff8000007810 */ /* 0x000fc80007ffe0ff */
[----:B------:R-:W-:-:S05]  /*0a20*/  SHF.R.U32.HI R0, RZ, 0x5, R0 ;  /* 0x00000005ff007819 */ /* 0x000fca0000011600 */
[----:B------:R-:W-:-:S05]  /*0a30*/  IMAD R10, R0, -0x4, R1 ;  /* 0xfffffffc000a7824 */ /* 0x000fca00078e0201 */
[----:B------:R-:W2:Y:S04]  /*0a40*/  LDL R0, [R10+0x18] ;  /* 0x000018000a007983 */ /* 0x000ea80000100800 */
[----:B------:R-:W2:Y:S04]  /*0a50*/  LDL R3, [R10+0x14] ;  /* 0x000014000a037983 */ /* 0x000ea80000100800 */
[----:B------:R-:W3:Y:S01]  /*0a60*/  @P0 LDL R2, [R10+0x10] ;  /* 0x000010000a020983 */ /* 0x000ee20000100800 */
[----:B------:R-:W-:Y:S01]  /*0a70*/  LOP3.LUT R4, R4, 0x1f, RZ, 0xc0, !PT ;  /* 0x0000001f04047812 */ /* 0x000fe200078ec0ff */
[----:B------:R-:W-:Y:S01]  /*0a80*/  UMOV UR4, 0x54442d19 ;  /* 0x54442d1900047882 */ /* 0x000fe20000000000 */
[----:B------:R-:W-:-:S02]  /*0a90*/  UMOV UR5, 0x3bf921fb ;  /* 0x3bf921fb00057882 */ /* 0x000fc40000000000 */
[-C--:B--2---:R-:W-:Y:S02]  /*0aa0*/  @P0 SHF.L.W.U32.HI R0, R3, R4.reuse, R0 ;  /* 0x0000000403000219 */ /* 0x084fe40000010e00 */
[----:B---3--:R-:W-:Y:S02]  /*0ab0*/  @P0 SHF.L.W.U32.HI R3, R2, R4, R3 ;  /* 0x0000000402030219 */ /* 0x008fe40000010e03 */
[----:B------:R-:W-:Y:S02]  /*0ac0*/  ISETP.GE.AND P0, PT, R7, RZ, PT ;  /* 0x000000ff0700720c */ /* 0x000fe40003f06270 */
[C---:B------:R-:W-:Y:S01]  /*0ad0*/  SHF.L.W.U32.HI R2, R3.reuse, 0x2, R0 ;  /* 0x0000000203027819 */ /* 0x040fe20000010e00 */
[----:B------:R-:W-:-:S03]  /*0ae0*/  IMAD.SHL.U32 R3, R3, 0x4, RZ ;  /* 0x0000000403037824 */ /* 0x000fc600078e00ff */
[----:B------:R-:W-:Y:S02]  /*0af0*/  SHF.R.S32.HI R4, RZ, 0x1f, R2 ;  /* 0x0000001fff047819 */ /* 0x000fe40000011402 */
[----:B------:R-:W-:Y:S02]  /*0b00*/  LOP3.LUT R7, R2, R7, RZ, 0x3c, !PT ;  /* 0x0000000702077212 */ /* 0x000fe400078e3cff */
[C---:B------:R-:W-:Y:S02]  /*0b10*/  LOP3.LUT R8, R4.reuse, R3, RZ, 0x3c, !PT ;  /* 0x0000000304087212 */ /* 0x040fe400078e3cff */
[----:B------:R-:W-:Y:S02]  /*0b20*/  LOP3.LUT R9, R4, R2, RZ, 0x3c, !PT ;  /* 0x0000000204097212 */ /* 0x000fe400078e3cff */
[----:B------:R-:W-:Y:S02]  /*0b30*/  SHF.R.U32.HI R3, RZ, 0x1e, R0 ;  /* 0x0000001eff037819 */ /* 0x000fe40000011600 */
[----:B------:R-:W-:-:S02]  /*0b40*/  ISETP.GE.AND P1, PT, R7, RZ, PT ;  /* 0x000000ff0700720c */ /* 0x000fc40003f26270 */
[----:B------:R-:W1:Y:S01]  /*0b50*/  I2F.F64.S64 R8, R8 ;  /* 0x0000000800087312 */ /* 0x000e620000301c00 */
[----:B------:R-:W-:-:S05]  /*0b60*/  LEA.HI R0, R2, R3, RZ, 0x1 ;  /* 0x0000000302007211 */ /* 0x000fca00078f08ff */
[----:B------:R-:W-:-:S04]  /*0b70*/  IMAD.MOV R2, RZ, RZ, -R0 ;  /* 0x000000ffff027224 */ /* 0x000fc800078e0a00 */
[----:B------:R-:W-:Y:S01]  /*0b80*/  @!P0 IMAD.MOV.U32 R0, RZ, RZ, R2 ;  /* 0x000000ffff008224 */ /* 0x000fe200078e0002 */
[----:B-1----:R-:W-:-:S10]  /*0b90*/  DMUL R12, R8, UR4 ;  /* 0x00000004080c7c28 */ /* 0x002fd40008000000 */
[----:B------:R-:W1:Y:S02]  /*0ba0*/  F2F.F32.F64 R12, R12 ;  /* 0x0000000c000c7310 */ /* 0x000e640000301000 */
[----:B01----:R-:W-:-:S07]  /*0bb0*/  FSEL R2, -R12, R12, !P1 ;  /* 0x0000000c0c027208 */ /* 0x003fce0004800100 */
.L_x_6:
[----:B------:R-:W-:Y:S02]  /*0bc0*/  IMAD.MOV.U32 R10, RZ, RZ, 0x37cbac00 ;  /* 0x37cbac00ff0a7424 */ /* 0x000fe400078e00ff */
[----:B------:R-:W-:Y:S01]  /*0bd0*/  FMUL R3, R2, R2 ;  /* 0x0000000202037220 */ /* 0x000fe20000400000 */
[----:B------:R-:W-:Y:S01]  /*0be0*/  LOP3.LUT R6, R0, 0x1, RZ, 0xc0, !PT ;  /* 0x0000000100067812 */ /* 0x000fe200078ec0ff */
[----:B------:R-:W-:Y:S01]  /*0bf0*/  IMAD.MOV.U32 R13, RZ, RZ, 0x3effffff ;  /* 0x3effffffff0d7424 */ /* 0x000fe200078e00ff */
[----:B------:R-:W-:Y:S01]  /*0c00*/  MOV R12, 0x3d2aaabb ;  /* 0x3d2aaabb000c7802 */ /* 0x000fe20000000f00 */
[----:B------:R-:W-:Y:S01]  /*0c10*/  FFMA R4, R3, R10, -0.0013887860113754868507 ;  /* 0xbab607ed03047423 */ /* 0x000fe2000000000a */
[----:B------:R-:W-:Y:S02]  /*0c20*/  ISETP.NE.U32.AND P0, PT, R6, 0x1, PT ;  /* 0x000000010600780c */ /* 0x000fe40003f05070 */
[----:B------:R-:W-:Y:S02]  /*0c30*/  LOP3.LUT P1, RZ, R0, 0x2, RZ, 0xc0, !PT ;  /* 0x0000000200ff7812 */ /* 0x000fe4000782c0ff */
[----:B------:R-:W-:-:S02]  /*0c40*/  FSEL R4, R4, -0.00019574658654164522886, !P0 ;  /* 0xb94d415304047808 */ /* 0x000fc40004000000 */
[----:B------:R-:W-:Y:S02]  /*0c50*/  FSEL R6, R12, 0.0083327032625675201416, !P0 ;  /* 0x3c0885e40c067808 */ /* 0x000fe40004000000 */
[----:B------:R-:W-:Y:S02]  /*0c60*/  FSEL R9, -R13, -0.16666662693023681641, !P0 ;  /* 0xbe2aaaa80d097808 */ /* 0x000fe40004000100 */
[----:B------:R-:W-:Y:S01]  /*0c70*/  FSEL R0, R2, 1, P0 ;  /* 0x3f80000002007808 */ /* 0x000fe20000000000 */
[----:B------:R-:W-:Y:S01]  /*0c80*/  FFMA R4, R3, R4, R6 ;  /* 0x0000000403047223 */ /* 0x000fe20000000006 */
[C---:B------:R-:W-:Y:S01]  /*0c90*/  FMUL R2, R11.reuse, 0.63661974668502807617 ;  /* 0x3f22f9830b027820 */ /* 0x040fe20000400000 */
[----:B------:R-:W0:Y:S01]  /*0ca0*/  LDC.64 R6, c[0x0][0x380] ;  /* 0x0000e000ff067b82 */ /* 0x000e220000000a00 */
[----:B------:R-:W-:Y:S01]  /*0cb0*/  FSETP.GE.AND P0, PT, |R11|, 105615, PT ;  /* 0x47ce47800b00780b */ /* 0x000fe20003f06200 */
[C---:B------:R-:W-:Y:S01]  /*0cc0*/  FFMA R4, R3.reuse, R4, R9 ;  /* 0x0000000403047223 */ /* 0x040fe20000000009 */
[----:B------:R-:W-:-:S02]  /*0cd0*/  FFMA R3, R3, R0, RZ ;  /* 0x0000000003037223 */ /* 0x000fc400000000ff */
[----:B------:R-:W1:Y:S02]  /*0ce0*/  F2I.NTZ R2, R2 ;  /* 0x0000000200027305 */ /* 0x000e640000203100 */
[----:B------:R-:W-:-:S04]  /*0cf0*/  FFMA R0, R3, R4, R0 ;  /* 0x0000000403007223 */ /* 0x000fc80000000000 */
[----:B------:R-:W-:-:S04]  /*0d00*/  @P1 FADD R0, RZ, -R0 ;  /* 0x80000000ff001221 */ /* 0x000fc80000000000 */
[----:B------:R-:W-:-:S04]  /*0d10*/  FADD R9, R0, 1 ;  /* 0x3f80000000097421 */ /* 0x000fc80000000000 */
[----:B------:R-:W-:Y:S01]  /*0d20*/  FMUL R9, R9, 0.5 ;  /* 0x3f00000009097820 */ /* 0x000fe20000400000 */
[----:B-1----:R-:W-:-:S04]  /*0d30*/  I2FP.F32.S32 R0, R2 ;  /* 0x0000000200007245 */ /* 0x002fc80000201400 */
[----:B0-----:R0:W-:Y:S01]  /*0d40*/  STG.E desc[UR6][R6.64], R9 ;  /* 0x0000000906007986 */ /* 0x0011e2000c101906 */
[----:B------:R-:W-:-:S04]  /*0d50*/  FFMA R3, R0, -1.5707962512969970703, R11 ;  /* 0xbfc90fda00037823 */ /* 0x000fc8000000000b */
[----:B------:R-:W-:-:S04]  /*0d60*/  FFMA R3, R0, -7.5497894158615963534e-08, R3 ;  /* 0xb3a2216800037823 */ /* 0x000fc80000000003 */
[----:B------:R-:W-:Y:S01]  /*0d70*/  FFMA R0, R0, -5.3903029534742383927e-15, R3 ;  /* 0xa7c234c500007823 */ /* 0x000fe20000000003 */
[----:B------:R-:W-:Y:S06]  /*0d80*/  @!P0 BRA `(.L_x_8) ;  /* 0x0000000000dc8947 */ /* 0x000fec0003800000 */
[----:B------:R-:W-:-:S13]  /*0d90*/  FSETP.NEU.AND P0, PT, |R11|, +INF , PT ;  /* 0x7f8000000b00780b */ /* 0x000fda0003f0d200 */
[----:B------:R-:W-:Y:S01]  /*0da0*/  @!P0 FMUL R0, RZ, R11 ;  /* 0x0000000bff008220 */ /* 0x000fe20000400000 */
[----:B------:R-:W-:Y:S01]  /*0db0*/  @!P0 IMAD.MOV.U32 R2, RZ, RZ, RZ ;  /* 0x000000ffff028224 */ /* 0x000fe200078e00ff */
[----:B------:R-:W-:Y:S06]  /*0dc0*/  @!P0 BRA `(.L_x_8) ;  /* 0x0000000000cc8947 */ /* 0x000fec0003800000 */
[----:B------:R-:W-:Y:S01]  /*0dd0*/  IMAD.SHL.U32 R2, R11, 0x100, RZ ;  /* 0x000001000b027824 */ /* 0x000fe200078e00ff */
[----:B------:R-:W-:Y:S01]  /*0de0*/  MOV R19, RZ ;  /* 0x000000ff00137202 */ /* 0x000fe20000000f00 */
[----:B------:R-:W-:Y:S01]  /*0df0*/  IMAD.MOV.U32 R8, RZ, RZ, RZ ;  /* 0x000000ffff087224 */ /* 0x000fe200078e00ff */
[----:B------:R-:W1:Y:S01]  /*0e00*/  LDCU.64 UR8, c[0x4][0x140] ;  /* 0x01002800ff0877ac */ /* 0x000e620008000a00 */
[----:B------:R-:W-:Y:S01]  /*0e10*/  IMAD.MOV.U32 R0, RZ, RZ, R1 ;  /* 0x000000ffff007224 */ /* 0x000fe200078e0001 */
[----:B------:R-:W-:Y:S01]  /*0e20*/  LOP3.LUT R21, R2, 0x80000000, RZ, 0xfc, !PT ;  /* 0x8000000002157812 */ /* 0x000fe200078efcff */
[----:B------:R-:W-:-:S06]  /*0e30*/  UMOV UR4, URZ ;  /* 0x000000ff00047c82 */ /* 0x000fcc0008000000 */
.L_x_9:
[----:B-1----:R-:W-:Y:S02]  /*0e40*/  IMAD.U32 R14, RZ, RZ, UR8 ;  /* 0x00000008ff0e7e24 */ /* 0x002fe4000f8e00ff */
        /* <DEDUP_REMOVED lines=9> */
[----:B------:R-:W-:Y:S01]  /*0ee0*/  IMAD.X R8, R3, 0x1, R19, P0 ;  /* 0x0000000103087824 */ /* 0x000fe200000e0613 */
[----:B-1----:R-:W-:Y:S01]  /*0ef0*/  IADD3 R0, PT, PT, R0, 0x4, RZ ;  /* 0x0000000400007810 */ /* 0x002fe20007ffe0ff */
[----:B------:R-:W-:Y:S06]  /*0f00*/  BRA.U UP0, `(.L_x_9) ;  /* 0xfffffffd00cc7547 */ /* 0x000fec000b83ffff */
[----:B------:R-:W-:Y:S01]  /*0f10*/  SHF.R.U32.HI R4, RZ, 0x17, R11 ;  /* 0x00000017ff047819 */ /* 0x000fe2000001160b */
[----:B------:R1:W-:Y:S03]  /*0f20*/  STL [R1+0x18], R8 ;  /* 0x0000180801007387 */ /* 0x0003e60000100800 */
[C---:B------:R-:W-:Y:S02]  /*0f30*/  LOP3.LUT R0, R4.reuse, 0xe0, RZ, 0xc0, !PT ;  /* 0x000000e004007812 */ /* 0x040fe400078ec0ff */
[----:B------:R-:W-:-:S03]  /*0f40*/  LOP3.LUT P0, RZ, R4, 0x1f, RZ, 0xc0, !PT ;  /* 0x0000001f04ff7812 */ /* 0x000fc6000780c0ff */
[----:B------:R-:W-:-:S05]  /*0f50*/  VIADD R0, R0, 0xffffff80 ;  /* 0xffffff8000007836 */ /* 0x000fca0000000000 */
        /* <DEDUP_REMOVED lines=19> */
[----:B------:R-:W2:Y:S01]  /*1090*/  I2F.F64.S64 R14, R14 ;  /* 0x0000000e000e7312 */ /* 0x000ea20000301c00 */
[----:B------:R-:W-:-:S05]  /*10a0*/  LEA.HI R2, R2, R3, RZ, 0x1 ;  /* 0x0000000302027211 */ /* 0x000fca00078f08ff */
[----:B------:R-:W-:-:S04]  /*10b0*/  IMAD.MOV R0, RZ, RZ, -R2 ;  /* 0x000000ffff007224 */ /* 0x000fc800078e0a02 */
[----:B------:R-:W-:Y:S01]  /*10c0*/  @!P0 IMAD.MOV.U32 R2, RZ, RZ, R0 ;  /* 0x000000ffff028224 */ /* 0x000fe200078e0000 */
[----:B--2---:R-:W-:-:S10]  /*10d0*/  DMUL R16, R14, UR4 ;  /* 0x000000040e107c28 */ /* 0x004fd40008000000 */
[----:B------:R-:W2:Y:S02]  /*10e0*/  F2F.F32.F64 R16, R16 ;  /* 0x0000001000107310 */ /* 0x000ea40000301000 */
[----:B-12---:R-:W-:-:S07]  /*10f0*/  FSEL R0, -R16, R16, !P1 ;  /* 0x0000001010007208 */ /* 0x006fce0004800100 */
.L_x_8:
[----:B------:R-:W-:Y:S01]  /*1100*/  FMUL R3, R0, R0 ;  /* 0x0000000000037220 */ /* 0x000fe20000400000 */
[C---:B------:R-:W-:Y:S02]  /*1110*/  LOP3.LUT R8, R2.reuse, 0x1, RZ, 0xc0, !PT ;  /* 0x0000000102087812 */ /* 0x040fe400078ec0ff */
[----:B------:R-:W-:Y:S01]  /*1120*/  LOP3.LUT P1, RZ, R2, 0x2, RZ, 0xc0, !PT ;  /* 0x0000000202ff7812 */ /* 0x000fe2000782c0ff */
[----:B------:R-:W-:Y:S01]  /*1130*/  FFMA R4, R3, R10, -0.0013887860113754868507 ;  /* 0xbab607ed03047423 */ /* 0x000fe2000000000a */
[----:B------:R-:W-:Y:S01]  /*1140*/  ISETP.NE.U32.AND P0, PT, R8, 0x1, PT ;  /* 0x000000010800780c */ /* 0x000fe20003f05070 */
[----:B------:R-:W-:-:S03]  /*1150*/  FMUL R2, R5, 0.63661974668502807617 ;  /* 0x3f22f98305027820 */ /* 0x000fc60000400000 */
[----:B------:R-:W-:Y:S02]  /*1160*/  FSEL R4, R4, -0.00019574658654164522886, !P0 ;  /* 0xb94d415304047808 */ /* 0x000fe40004000000 */
[----:B------:R-:W-:Y:S01]  /*1170*/  FSEL R8, R12, 0.0083327032625675201416, !P0 ;  /* 0x3c0885e40c087808 */ /* 0x000fe20004000000 */
[----:B------:R-:W1:Y:S01]  /*1180*/  F2I.NTZ R2, R2 ;  /* 0x0000000200027305 */ /* 0x000e620000203100 */
[----:B------:R-:W-:Y:S02]  /*1190*/  FSEL R0, R0, 1, P0 ;  /* 0x3f80000000007808 */ /* 0x000fe40000000000 */
[----:B------:R-:W-:Y:S01]  /*11a0*/  FSEL R15, -R13, -0.16666662693023681641, !P0 ;  /* 0xbe2aaaa80d0f7808 */ /* 0x000fe20004000100 */
[----:B------:R-:W-:Y:S01]  /*11b0*/  FFMA R4, R3, R4, R8 ;  /* 0x0000000403047223 */ /* 0x000fe20000000008 */
[----:B------:R-:W-:Y:S01]  /*11c0*/  FSETP.GE.AND P0, PT, |R5|, 105615, PT ;  /* 0x47ce47800500780b */ /* 0x000fe20003f06200 */
[C---:B------:R-:W-:Y:S02]  /*11d0*/  FFMA R11, R3.reuse, R0, RZ ;  /* 0x00000000030b7223 */ /* 0x040fe400000000ff */
[----:B------:R-:W-:-:S04]  /*11e0*/  FFMA R4, R3, R4, R15 ;  /* 0x0000000403047223 */ /* 0x000fc8000000000f */
[----:B------:R-:W-:-:S04]  /*11f0*/  FFMA R0, R11, R4, R0 ;  /* 0x000000040b007223 */ /* 0x000fc80000000000 */
[----:B------:R-:W-:-:S04]  /*1200*/  @P1 FADD R0, RZ, -R0 ;  /* 0x80000000ff001221 */ /* 0x000fc80000000000 */
[----:B------:R-:W-:Y:S01]  /*1210*/  FADD R11, R0, 1 ;  /* 0x3f800000000b7421 */ /* 0x000fe20000000000 */
[----:B-1----:R-:W-:-:S03]  /*1220*/  I2FP.F32.S32 R0, R2 ;  /* 0x0000000200007245 */ /* 0x002fc60000201400 */
[----:B------:R-:W-:Y:S02]  /*1230*/  FMUL R11, R11, 0.5 ;  /* 0x3f0000000b0b7820 */ /* 0x000fe40000400000 */
[----:B------:R-:W-:-:S03]  /*1240*/  FFMA R3, R0, -1.5707962512969970703, R5 ;  /* 0xbfc90fda00037823 */ /* 0x000fc60000000005 */
[----:B------:R1:W-:Y:S01]  /*1250*/  STG.E desc[UR6][R6.64+0x4], R11 ;  /* 0x0000040b06007986 */ /* 0x0003e2000c101906 */
[----:B------:R-:W-:-:S04]  /*1260*/  FFMA R3, R0, -7.5497894158615963534e-08, R3 ;  /* 0xb3a2216800037823 */ /* 0x000fc80000000003 */
[----:B------:R-:W-:Y:S01]  /*1270*/  FFMA R0, R0, -5.3903029534742383927e-15, R3 ;  /* 0xa7c234c500007823 */ /* 0x000fe20000000003 */
[----:B------:R-:W-:Y:S06]  /*1280*/  @!P0 BRA `(.L_x_10) ;  /* 0x0000000000dc8947 */ /* 0x000fec0003800000 */
[----:B------:R-:W-:-:S13]  /*1290*/  FSETP.NEU.AND P0, PT, |R5|, +INF , PT ;  /* 0x7f8000000500780b */ /* 0x000fda0003f0d200 */
[----:B------:R-:W-:Y:S01]  /*12a0*/  @!P0 FMUL R0, RZ, R5 ;  /* 0x00000005ff008220 */ /* 0x000fe20000400000 */
[----:B------:R-:W-:Y:S01]  /*12b0*/  @!P0 MOV R2, RZ ;  /* 0x000000ff00028202 */ /* 0x000fe20000000f00 */
[----:B------:R-:W-:Y:S06]  /*12c0*/  @!P0 BRA `(.L_x_10) ;  /* 0x0000000000cc8947 */ /* 0x000fec0003800000 */
[----:B------:R-:W-:Y:S01]  /*12d0*/  IMAD.SHL.U32 R2, R5, 0x100, RZ ;  /* 0x0000010005027824 */ /* 0x000fe200078e00ff */
[----:B------:R-:W2:Y:S01]  /*12e0*/  LDCU.64 UR8, c[0x4][0x140] ;  /* 0x01002800ff0877ac */ /* 0x000ea20008000a00 */
[----:B------:R-:W-:Y:S02]  /*12f0*/  IMAD.MOV.U32 R8, RZ, RZ, RZ ;  /* 0x000000ffff087224 */ /* 0x000fe400078e00ff */
[----:B------:R-:W-:Y:S01]  /*1300*/  IMAD.MOV.U32 R19, RZ, RZ, RZ ;  /* 0x000000ffff137224 */ /* 0x000fe200078e00ff */
[----:B------:R-:W-:Y:S01]  /*1310*/  LOP3.LUT R21, R2, 0x80000000, RZ, 0xfc, !PT ;  /* 0x8000000002157812 */ /* 0x000fe200078efcff */
[----:B------:R-:W-:Y:S01]  /*1320*/  IMAD.MOV.U32 R0, RZ, RZ, R1 ;  /* 0x000000ffff007224 */ /* 0x000fe200078e0001 */
[----:B------:R-:W-:-:S06]  /*1330*/  UMOV UR4, URZ ;  /* 0x000000ff00047c82 */ /* 0x000fcc0008000000 */
.L_x_11:
[----:B--2---:R-:W-:Y:S01]  /*1340*/  MOV R14, UR8 ;  /* 0x00000008000e7c02 */ /* 0x004fe20008000f00 */
        /* <DEDUP_REMOVED lines=10> */
[----:B--2---:R-:W-:Y:S01]  /*13f0*/  VIADD R0, R0, 0x4 ;  /* 0x0000000400007836 */ /* 0x004fe20000000000 */
        /* <DEDUP_REMOVED lines=8> */
[----:B------:R-:W3:Y:S04]  /*1480*/  LDL R0, [R16+0x18] ;  /* 0x0000180010007983 */ /* 0x000ee80000100800 */
[----:B------:R-:W3:Y:S04]  /*1490*/  LDL R3, [R16+0x14] ;  /* 0x0000140010037983 */ /* 0x000ee80000100800 */
[----:B------:R-:W4:Y:S01]  /*14a0*/  @P0 LDL R2, [R16+0x10] ;  /* 0x0000100010020983 */ /* 0x000f220000100800 */
[----:B------:R-:W-:Y:S01]  /*14b0*/  LOP3.LUT R4, R4, 0x1f, RZ, 0xc0, !PT ;  /* 0x0000001f04047812 */ /* 0x000fe200078ec0ff */
[----:B------:R-:W-:Y:S01]  /*14c0*/  UMOV UR4, 0x54442d19 ;  /* 0x54442d1900047882 */ /* 0x000fe20000000000 */
[----:B------:R-:W-:-:S02]  /*14d0*/  UMOV UR5, 0x3bf921fb ;  /* 0x3bf921fb00057882 */ /* 0x000fc40000000000 */
[-C--:B---3--:R-:W-:Y:S02]  /*14e0*/  @P0 SHF.L.W.U32.HI R0, R3, R4.reuse, R0 ;  /* 0x0000000403000219 */ /* 0x088fe40000010e00 */
[----:B----4-:R-:W-:Y:S02]  /*14f0*/  @P0 SHF.L.W.U32.HI R3, R2, R4, R3 ;  /* 0x0000000402030219 */ /* 0x010fe40000010e03 */
[----:B------:R-:W-:Y:S02]  /*1500*/  ISETP.GE.AND P0, PT, R5, RZ, PT ;  /* 0x000000ff0500720c */ /* 0x000fe40003f06270 */
[C---:B------:R-:W-:Y:S02]  /*1510*/  SHF.L.W.U32.HI R2, R3.reuse, 0x2, R0 ;  /* 0x0000000203027819 */ /* 0x040fe40000010e00 */
[----:B------:R-:W-:Y:S02]  /*1520*/  SHF.L.U32 R3, R3, 0x2, RZ ;  /* 0x0000000203037819 */ /* 0x000fe400000006ff */
[----:B------:R-:W-:-:S02]  /*1530*/  SHF.R.S32.HI R4, RZ, 0x1f, R2 ;  /* 0x0000001fff047819 */ /* 0x000fc40000011402 */
[----:B------:R-:W-:Y:S02]  /*1540*/  LOP3.LUT R5, R2, R5, RZ, 0x3c, !PT ;  /* 0x0000000502057212 */ /* 0x000fe400078e3cff */
[C---:B------:R-:W-:Y:S02]  /*1550*/  LOP3.LUT R14, R4.reuse, R3, RZ, 0x3c, !PT ;  /* 0x00000003040e7212 */ /* 0x040fe400078e3cff */
[----:B------:R-:W-:Y:S02]  /*1560*/  LOP3.LUT R15, R4, R2, RZ, 0x3c, !PT ;  /* 0x00000002040f7212 */ /* 0x000fe400078e3cff */
[----:B------:R-:W-:Y:S02]  /*1570*/  SHF.R.U32.HI R3, RZ, 0x1e, R0 ;  /* 0x0000001eff037819 */ /* 0x000fe40000011600 */
[----:B------:R-:W-:Y:S02]  /*1580*/  ISETP.GE.AND P1, PT, R5, RZ, PT ;  /* 0x000000ff0500720c */ /* 0x000fe40003f26270 */
[----:B------:R-:W3:Y:S01]  /*1590*/  I2F.F64.S64 R14, R14 ;  /* 0x0000000e000e7312 */ /* 0x000ee20000301c00 */
[----:B------:R-:W-:-:S05]  /*15a0*/  LEA.HI R2, R2, R3, RZ, 0x1 ;  /* 0x0000000302027211 */ /* 0x000fca00078f08ff */
[----:B------:R-:W-:-:S04]  /*15b0*/  IMAD.MOV R0, RZ, RZ, -R2 ;  /* 0x000000ffff007224 */ /* 0x000fc800078e0a02 */
[----:B------:R-:W-:Y:S01]  /*15c0*/  @!P0 IMAD.MOV.U32 R2, RZ, RZ, R0 ;  /* 0x000000ffff028224 */ /* 0x000fe200078e0000 */
[----:B---3--:R-:W-:-:S10]  /*15d0*/  DMUL R16, R14, UR4 ;  /* 0x000000040e107c28 */ /* 0x008fd40008000000 */
[----:B------:R-:W3:Y:S02]  /*15e0*/  F2F.F32.F64 R16, R16 ;  /* 0x0000001000107310 */ /* 0x000ee40000301000 */
[----:B--23--:R-:W-:-:S07]  /*15f0*/  FSEL R0, -R16, R16, !P1 ;  /* 0x0000001010007208 */ /* 0x00cfce0004800100 */
.L_x_10:
[----:B------:R-:W-:Y:S01]  /*1600*/  FMUL R3, R0, R0 ;  /* 0x0000000000037220 */ /* 0x000fe20000400000 */
[C---:B------:R-:W-:Y:S01]  /*1610*/  LOP3.LUT R4, R2.reuse, 0x1, RZ, 0xc0, !PT ;  /* 0x0000000102047812 */ /* 0x040fe200078ec0ff */
[----:B------:R-:W2:Y:S01]  /*1620*/  LDCU UR4, c[0x0][0x398] ;  /* 0x00007300ff0477ac */ /* 0x000ea20008000800 */
[----:B------:R-:W-:Y:S01]  /*1630*/  LOP3.LUT P1, RZ, R2, 0x2, RZ, 0xc0, !PT ;  /* 0x0000000202ff7812 */ /* 0x000fe2000782c0ff */
[----:B------:R-:W-:Y:S01]  /*1640*/  FFMA R10, R3, R10, -0.0013887860113754868507 ;  /* 0xbab607ed030a7423 */ /* 0x000fe2000000000a */
[----:B------:R-:W-:-:S04]  /*1650*/  ISETP.NE.U32.AND P0, PT, R4, 0x1, PT ;  /* 0x000000010400780c */ /* 0x000fc80003f05070 */
[----:B------:R-:W-:Y:S02]  /*1660*/  FSEL R12, R12, 0.0083327032625675201416, !P0 ;  /* 0x3c0885e40c0c7808 */ /* 0x000fe40004000000 */
[----:B------:R-:W-:Y:S02]  /*1670*/  FSEL R10, R10, -0.00019574658654164522886, !P0 ;  /* 0xb94d41530a0a7808 */ /* 0x000fe40004000000 */
[----:B------:R-:W-:Y:S02]  /*1680*/  FSEL R13, -R13, -0.16666662693023681641, !P0 ;  /* 0xbe2aaaa80d0d7808 */ /* 0x000fe40004000100 */
[----:B------:R-:W-:Y:S01]  /*1690*/  FSEL R0, R0, 1, P0 ;  /* 0x3f80000000007808 */ /* 0x000fe20000000000 */
[----:B------:R-:W-:-:S04]  /*16a0*/  FFMA R10, R3, R10, R12 ;  /* 0x0000000a030a7223 */ /* 0x000fc8000000000c */
[C---:B------:R-:W-:Y:S01]  /*16b0*/  FFMA R10, R3.reuse, R10, R13 ;  /* 0x0000000a030a7223 */ /* 0x040fe2000000000d */
[----:B------:R-:W-:Y:S01]  /*16c0*/  FFMA R3, R3, R0, RZ ;  /* 0x0000000003037223 */ /* 0x000fe200000000ff */
[----:B--2---:R-:W-:-:S03]  /*16d0*/  FSETP.LT.AND P0, PT, RZ, UR4, PT ;  /* 0x00000004ff007c0b */ /* 0x004fc6000bf01000 */
[----:B------:R-:W-:-:S04]  /*16e0*/  FFMA R0, R3, R10, R0 ;  /* 0x0000000a03007223 */ /* 0x000fc80000000000 */
[----:B------:R-:W-:-:S04]  /*16f0*/  @P1 FADD R0, RZ, -R0 ;  /* 0x80000000ff001221 */ /* 0x000fc80000000000 */
[----:B------:R-:W-:-:S04]  /*1700*/  FADD R5, R0, 1 ;  /* 0x3f80000000057421 */ /* 0x000fc80000000000 */
[----:B------:R-:W-:-:S05]  /*1710*/  FMUL R5, R5, 0.5 ;  /* 0x3f00000005057820 */ /* 0x000fca0000400000 */
[----:B------:R2:W-:Y:S01]  /*1720*/  STG.E desc[UR6][R6.64+0x8], R5 ;  /* 0x0000080506007986 */ /* 0x0005e2000c101906 */
[----:B------:R-:W-:Y:S05]  /*1730*/  @!P0 EXIT ;  /* 0x000000000000894d */ /* 0x000fea0003800000 */
[----:B------:R-:W3:Y:S01]  /*1740*/  LDCU UR5, c[0x0][0x388] ;  /* 0x00007100ff0577ac */ /* 0x000ee20008000800 */
[----:B------:R-:W-:Y:S02]  /*1750*/  IMAD.MOV.U32 R3, RZ, RZ, 0x37800080 ;  /* 0x37800080ff037424 */ /* 0x000fe400078e00ff */
[----:B------:R-:W-:Y:S01]  /*1760*/  IMAD.MOV.U32 R2, RZ, RZ, 0x477fff00 ;  /* 0x477fff00ff027424 */ /* 0x000fe200078e00ff */
[----:B------:R-:W-:-:S03]  /*1770*/  UMOV UR4, 0x19660d ;  /* 0x0019660d00047882 */ /* 0x000fc60000000000 */
[----:B------:R-:W-:-:S04]  /*1780*/  FFMA R2, R3, -R2, 1 ;  /* 0x3f80000003027423 */ /* 0x000fc80000000802 */
[----:B------:R-:W-:Y:S01]  /*1790*/  FFMA R3, R2, R3, 1.525902189314365387e-05 ;  /* 0x3780008002037423 */ /* 0x000fe20000000003 */
[----:B---3--:R-:W-:-:S09]  /*17a0*/  UIMAD UR4, UR5, UR4, 0x3c6ef35f ;  /* 0x3c6ef35f050474a4 */ /* 0x008fd2000f8e0204 */
[----:B------:R-:W3:Y:S08]  /*17b0*/  I2F.U16 R0, UR4 ;  /* 0x0000000400007d06 */ /* 0x000ef00008101000 */
[----:B---3--:R-:W3:Y:S01]  /*17c0*/  FCHK P0, R0, 65535 ;  /* 0x477fff0000007902 */ /* 0x008ee20000000000 */
[----:B------:R-:W-:-:S04]  /*17d0*/  FFMA R2, R0, R3, RZ ;  /* 0x0000000300027223 */ /* 0x000fc800000000ff */
[----:B------:R-:W-:-:S04]  /*17e0*/  FFMA R4, R2, -65535, R0 ;  /* 0xc77fff0002047823 */ /* 0x000fc80000000000 */
[----:B------:R-:W-:Y:S01]  /*17f0*/  FFMA R4, R3, R4, R2 ;  /* 0x0000000403047223 */ /* 0x000fe20000000002 */
[----:B---3--:R-:W-:Y:S06]  /*1800*/  @!P0 BRA `(.L_x_12) ;  /* 0x0000000000108947 */ /* 0x008fec0003800000 */
[----:B------:R-:W-:Y:S02]  /*1810*/  MOV R3, 0x477fff00 ;  /* 0x477fff0000037802 */ /* 0x000fe40000000f00 */
[----:B------:R-:W-:-:S07]  /*1820*/  MOV R2, 0x1840 ;  /* 0x0000184000027802 */ /* 0x000fce0000000f00 */
[----:B012---:R-:W-:Y:S05]  /*1830*/  CALL.REL.NOINC `($__internal_0_$__cuda_sm3x_div_rn_noftz_f32_slowpath) ;  /* 0x0000000000e47944 */ /* 0x007fea0003c00000 */
[----:B------:R-:W-:-:S07]  /*1840*/  IMAD.MOV.U32 R4, RZ, RZ, R0 ;  /* 0x000000ffff047224 */ /* 0x000fce00078e0000 */
.L_x_12:
[----:B------:R-:W3:Y:S01]  /*1850*/  LDCU UR5, c[0x0][0x388] ;  /* 0x00007100ff0577ac */ /* 0x000ee20008000800 */
[----:B------:R-:W-:Y:S02]  /*1860*/  IMAD.MOV.U32 R0, RZ, RZ, 0x37800080 ;  /* 0x37800080ff007424 */ /* 0x000fe400078e00ff */
[----:B------:R-:W-:Y:S01]  /*1870*/  FADD R4, R4, -0.5 ;  /* 0xbf00000004047421 */ /* 0x000fe20000000000 */
[----:B012---:R-:W-:Y:S01]  /*1880*/  IMAD.MOV.U32 R7, RZ, RZ, 0x477fff00 ;  /* 0x477fff00ff077424 */ /* 0x007fe200078e00ff */
[----:B------:R-:W-:-:S03]  /*1890*/  UMOV UR4, 0x17385ca9 ;  /* 0x17385ca900047882 */ /* 0x000fc60000000000 */
[----:B------:R-:W-:-:S04]  /*18a0*/  FFMA R7, R0, -R7, 1 ;  /* 0x3f80000000077423 */ /* 0x000fc80000000807 */
[----:B------:R-:W-:Y:S01]  /*18b0*/  FFMA R0, R7, R0, 1.525902189314365387e-05 ;  /* 0x3780008007007423 */ /* 0x000fe20000000000 */
[----:B---3--:R-:W-:-:S09]  /*18c0*/  UIMAD UR4, UR5, UR4, 0x47502932 ;  /* 0x47502932050474a4 */ /* 0x008fd2000f8e0204 */
[----:B------:R-:W0:Y:S08]  /*18d0*/  I2F.U16 R3, UR4 ;  /* 0x0000000400037d06 */ /* 0x000e300008101000 */
[----:B0-----:R-:W0:Y:S01]  /*18e0*/  FCHK P0, R3, 65535 ;  /* 0x477fff0003007902 */ /* 0x001e220000000000 */
[----:B------:R-:W-:-:S04]  /*18f0*/  FFMA R2, R0, R3, RZ ;  /* 0x0000000300027223 */ /* 0x000fc800000000ff */
[----:B------:R-:W-:-:S04]  /*1900*/  FFMA R7, R2, -65535, R3 ;  /* 0xc77fff0002077823 */ /* 0x000fc80000000003 */
[----:B------:R-:W-:Y:S01]  /*1910*/  FFMA R6, R0, R7, R2 ;  /* 0x0000000700067223 */ /* 0x000fe20000000002 */
[----:B0-----:R-:W-:Y:S06]  /*1920*/  @!P0 BRA `(.L_x_13) ;  /* 0x0000000000148947 */ /* 0x001fec0003800000 */
[----:B------:R-:W-:Y:S01]  /*1930*/  MOV R0, R3 ;  /* 0x0000000300007202 */ /* 0x000fe20000000f00 */
[----:B------:R-:W-:Y:S01]  /*1940*/  IMAD.MOV.U32 R3, RZ, RZ, 0x477fff00 ;  /* 0x477fff00ff037424 */ /* 0x000fe200078e00ff */
[----:B------:R-:W-:-:S07]  /*1950*/  MOV R2, 0x1970 ;  /* 0x0000197000027802 */ /* 0x000fce0000000f00 */
[----:B------:R-:W-:Y:S05]  /*1960*/  CALL.REL.NOINC `($__internal_0_$__cuda_sm3x_div_rn_noftz_f32_slowpath) ;  /* 0x0000000000987944 */ /* 0x000fea0003c00000 */
[----:B------:R-:W-:-:S07]  /*1970*/  IMAD.MOV.U32 R6, RZ, RZ, R0 ;  /* 0x000000ffff067224 */ /* 0x000fce00078e0000 */
.L_x_13:
[----:B------:R-:W0:Y:S01]  /*1980*/  LDCU UR5, c[0x0][0x388] ;  /* 0x00007100ff0577ac */ /* 0x000e220008000800 */
[----:B------:R-:W-:Y:S01]  /*1990*/  MOV R7, 0x477fff00 ;  /* 0x477fff0000077802 */ /* 0x000fe20000000f00 */
[----:B------:R-:W-:Y:S02]  /*19a0*/  IMAD.MOV.U32 R0, RZ, RZ, 0x37800080 ;  /* 0x37800080ff007424 */ /* 0x000fe400078e00ff */
[----:B------:R-:W-:Y:S01]  /*19b0*/  FADD R6, R6, -0.5 ;  /* 0xbf00000006067421 */ /* 0x000fe20000000000 */
[----:B------:R-:W-:Y:S01]  /*19c0*/  UMOV UR4, 0xa2c80a95 ;  /* 0xa2c80a9500047882 */ /* 0x000fe20000000000 */
[----:B------:R-:W-:-:S04]  /*19d0*/  FFMA R7, R0, -R7, 1 ;  /* 0x3f80000000077423 */ /* 0x000fc80000000807 */
[----:B------:R-:W-:Y:S01]  /*19e0*/  FFMA R0, R7, R0, 1.525902189314365387e-05 ;  /* 0x3780008007007423 */ /* 0x000fe20000000000 */
[----:B0-----:R-:W-:-:S09]  /*19f0*/  UIMAD UR4, UR5, UR4, -0x70830917 ;  /* 0x8f7cf6e9050474a4 */ /* 0x001fd2000f8e0204 */
[----:B------:R-:W0:Y:S08]  /*1a00*/  I2F.U16 R3, UR4 ;  /* 0x0000000400037d06 */ /* 0x000e300008101000 */
[----:B0-----:R-:W0:Y:S01]  /*1a10*/  FCHK P0, R3, 65535 ;  /* 0x477fff0003007902 */ /* 0x001e220000000000 */
[----:B------:R-:W-:-:S04]  /*1a20*/  FFMA R2, R0, R3, RZ ;  /* 0x0000000300027223 */ /* 0x000fc800000000ff */
[----:B------:R-:W-:-:S04]  /*1a30*/  FFMA R7, R2, -65535, R3 ;  /* 0xc77fff0002077823 */ /* 0x000fc80000000003 */
[----:B------:R-:W-:Y:S01]  /*1a40*/  FFMA R0, R0, R7, R2 ;  /* 0x0000000700007223 */ /* 0x000fe20000000002 */
[----:B0-----:R-:W-:Y:S06]  /*1a50*/  @!P0 BRA `(.L_x_14) ;  /* 0x0000000000108947 */ /* 0x001fec0003800000 */
[----:B------:R-:W-:Y:S01]  /*1a60*/  IMAD.MOV.U32 R0, RZ, RZ, R3 ;  /* 0x000000ffff007224 */ /* 0x000fe200078e0003 */
[----:B------:R-:W-:Y:S01]  /*1a70*/  MOV R2, 0x1aa0 ;  /* 0x00001aa000027802 */ /* 0x000fe20000000f00 */
[----:B------:R-:W-:-:S07]  /*1a80*/  IMAD.MOV.U32 R3, RZ, RZ, 0x477fff00 ;  /* 0x477fff00ff037424 */ /* 0x000fce00078e00ff */
[----:B------:R-:W-:Y:S05]  /*1a90*/  CALL.REL.NOINC `($__internal_0_$__cuda_sm3x_div_rn_noftz_f32_slowpath) ;  /* 0x00000000004c7944 */ /* 0x000fea0003c00000 */
.L_x_14:
[----:B------:R-:W0:Y:S01]  /*1aa0*/  LDCU UR4, c[0x0][0x398] ;  /* 0x00007300ff0477ac */ /* 0x000e220008000800 */
[----:B------:R-:W1:Y:S01]  /*1ab0*/  LDC.64 R2, c[0x0][0x380] ;  /* 0x0000e000ff027b82 */ /* 0x000e620000000a00 */
[----:B------:R-:W-:Y:S01]  /*1ac0*/  FADD R0, R0, -0.5 ;  /* 0xbf00000000007421 */ /* 0x000fe20000000000 */
[----:B------:R-:W-:Y:S01]  /*1ad0*/  FADD R4, R4, R4 ;  /* 0x0000000404047221 */ /* 0x000fe20000000000 */
[----:B------:R-:W-:Y:S02]  /*1ae0*/  FADD R6, R6, R6 ;  /* 0x0000000606067221 */ /* 0x000fe40000000000 */
[----:B------:R-:W-:Y:S01]  /*1af0*/  FADD R0, R0, R0 ;  /* 0x0000000000007221 */ /* 0x000fe20000000000 */
[----:B0-----:R-:W-:Y:S01]  /*1b00*/  FFMA R4, R4, UR4, R9 ;  /* 0x0000000404047c23 */ /* 0x001fe20008000009 */
[----:B------:R-:W-:Y:S02]  /*1b10*/  FFMA R6, R6, UR4, R11 ;  /* 0x0000000406067c23 */ /* 0x000fe4000800000b */
[----:B------:R-:W-:-:S02]  /*1b20*/  FFMA R0, R0, UR4, R5 ;  /* 0x0000000400007c23 */ /* 0x000fc40008000005 */
[----:B------:R-:W-:Y:S02]  /*1b30*/  FMNMX R4, R4, 0.99989998340606689453, PT ;  /* 0x3f7ff97204047809 */ /* 0x000fe40003800000 */
[----:B------:R-:W-:Y:S02]  /*1b40*/  FMNMX R6, R6, 0.99989998340606689453, PT ;  /* 0x3f7ff97206067809 */ /* 0x000fe40003800000 */
[----:B------:R-:W-:Y:S02]  /*1b50*/  FMNMX R0, R0, 0.99989998340606689453, PT ;  /* 0x3f7ff97200007809 */ /* 0x000fe40003800000 */
[----:B------:R-:W-:Y:S02]  /*1b60*/  FMNMX R5, R4, 9.9999997473787516356e-05, !PT ;  /* 0x38d1b71704057809 */ /* 0x000fe40007800000 */
[----:B------:R-:W-:Y:S02]  /*1b70*/  FMNMX R7, R6, 9.9999997473787516356e-05, !PT ;  /* 0x38d1b71706077809 */ /* 0x000fe40007800000 */
[----:B------:R-:W-:Y:S01]  /*1b80*/  FMNMX R9, R0, 9.9999997473787516356e-05, !PT ;  /* 0x38d1b71700097809 */ /* 0x000fe20007800000 */
[----:B-1----:R-:W-:Y:S04]  /*1b90*/  STG.E desc[UR6][R2.64], R5 ;  /* 0x0000000502007986 */ /* 0x002fe8000c101906 */
[----:B------:R-:W-:Y:S04]  /*1ba0*/  STG.E desc[UR6][R2.64+0x4], R7 ;  /* 0x0000040702007986 */ /* 0x000fe8000c101906 */
[----:B------:R-:W-:Y:S01]  /*1bb0*/  STG.E desc[UR6][R2.64+0x8], R9 ;  /* 0x0000080902007986 */ /* 0x000fe2000c101906 */
[----:B------:R-:W-:Y:S05]  /*1bc0*/  EXIT ;  /* 0x000000000000794d */ /* 0x000fea0003800000 */
        .weak           $__internal_0_$__cuda_sm3x_div_rn_noftz_f32_slowpath
        .type           $__internal_0_$__cuda_sm3x_div_rn_noftz_f32_slowpath,@function
        .size           $__internal_0_$__cuda_sm3x_div_rn_noftz_f32_slowpath,(.L_x_91 - $__internal_0_$__cuda_sm3x_div_rn_noftz_f32_slowpath)
$__internal_0_$__cuda_sm3x_div_rn_noftz_f32_slowpath:
[----:B------:R-:W-:Y:S02]  /*1bd0*/  SHF.R.U32.HI R10, RZ, 0x17, R3 ;  /* 0x00000017ff0a7819 */ /* 0x000fe40000011603 */
[----:B------:R-:W-:Y:S02]  /*1be0*/  SHF.R.U32.HI R8, RZ, 0x17, R0 ;  /* 0x00000017ff087819 */ /* 0x000fe40000011600 */
[----:B------:R-:W-:Y:S02]  /*1bf0*/  LOP3.LUT R10, R10, 0xff, RZ, 0xc0, !PT ;  /* 0x000000ff0a0a7812 */ /* 0x000fe400078ec0ff */
[----:B------:R-:W-:-:S03]  /*1c00*/  LOP3.LUT R14, R8, 0xff, RZ, 0xc0, !PT ;  /* 0x000000ff080e7812 */ /* 0x000fc600078ec0ff */
[----:B------:R-:W-:Y:S01]  /*1c10*/  VIADD R13, R10, 0xffffffff ;  /* 0xffffffff0a0d7836 */ /* 0x000fe20000000000 */
[----:B------:R-:W-:-:S04]  /*1c20*/  IADD3 R12, PT, PT, R14, -0x1, RZ ;  /* 0xffffffff0e0c7810 */ /* 0x000fc80007ffe0ff */
[----:B------:R-:W-:-:S04]  /*1c30*/  ISETP.GT.U32.AND P0, PT, R13, 0xfd, PT ;  /* 0x000000fd0d00780c */ /* 0x000fc80003f04070 */
[----:B------:R-:W-:-:S13]  /*1c40*/  ISETP.GT.U32.OR P0, PT, R12, 0xfd, P0 ;  /* 0x000000fd0c00780c */ /* 0x000fda0000704470 */
[----:B------:R-:W-:Y:S01]  /*1c50*/  @!P0 IMAD.MOV.U32 R8, RZ, RZ, RZ ;  /* 0x000000ffff088224 */ /* 0x000fe200078e00ff */
[----:B------:R-:W-:Y:S06]  /*1c60*/  @!P0 BRA `(.L_x_15) ;  /* 0x00000000005c8947 */ /* 0x000fec0003800000 */
[----:B------:R-:W-:Y:S02]  /*1c70*/  FSETP.GTU.FTZ.AND P0, PT, |R0|, +INF , PT ;  /* 0x7f8000000000780b */ /* 0x000fe40003f1c200 */
[----:B------:R-:W-:-:S04]  /*1c80*/  FSETP.GTU.FTZ.AND P1, PT, |R3|, +INF , PT ;  /* 0x7f8000000300780b */ /* 0x000fc80003f3c200 */
[----:B------:R-:W-:-:S13]  /*1c90*/  PLOP3.LUT P0, PT, P0, P1, PT, 0xf8, 0x8f ;  /* 0x00000000008f781c */ /* 0x000fda0000703f70 */
[----:B------:R-:W-:Y:S05]  /*1ca0*/  @P0 BRA `(.L_x_16) ;  /* 0x0000000400440947 */ /* 0x000fea0003800000 */
[----:B------:R-:W-:-:S13]  /*1cb0*/  LOP3.LUT P0, RZ, R3, 0x7fffffff, R0, 0xc8, !PT ;  /* 0x7fffffff03ff7812 */ /* 0x000fda000780c800 */
[----:B------:R-:W-:Y:S05]  /*1cc0*/  @!P0 BRA `(.L_x_17) ;  /* 0x0000000400348947 */ /* 0x000fea0003800000 */
[C---:B------:R-:W-:Y:S02]  /*1cd0*/  FSETP.NEU.FTZ.AND P2, PT, |R0|.reuse, +INF , PT ;  /* 0x7f8000000000780b */ /* 0x040fe40003f5d200 */
[----:B------:R-:W-:Y:S02]  /*1ce0*/  FSETP.NEU.FTZ.AND P1, PT, |R3|, +INF , PT ;  /* 0x7f8000000300780b */ /* 0x000fe40003f3d200 */
[----:B------:R-:W-:-:S11]  /*1cf0*/  FSETP.NEU.FTZ.AND P0, PT, |R0|, +INF , PT ;  /* 0x7f8000000000780b */ /* 0x000fd60003f1d200 */
[----:B------:R-:W-:Y:S05]  /*1d00*/  @!P1 BRA !P2, `(.L_x_17) ;  /* 0x0000000400249947 */ /* 0x000fea0005000000 */
[----:B------:R-:W-:-:S04]  /*1d10*/  LOP3.LUT P2, RZ, R0, 0x7fffffff, RZ, 0xc0, !PT ;  /* 0x7fffffff00ff7812 */ /* 0x000fc8000784c0ff */
[----:B------:R-:W-:-:S13]  /*1d20*/  PLOP3.LUT P1, PT, P1, P2, PT, 0x2f, 0xf2 ;  /* 0x0000000000f2781c */ /* 0x000fda0000f24577 */
[----:B------:R-:W-:Y:S05]  /*1d30*/  @P1 BRA `(.L_x_18) ;  /* 0x0000000400101947 */ /* 0x000fea0003800000 */
[----:B------:R-:W-:-:S04]  /*1d40*/  LOP3.LUT P1, RZ, R3, 0x7fffffff, RZ, 0xc0, !PT ;  /* 0x7fffffff03ff7812 */ /* 0x000fc8000782c0ff */
[----:B------:R-:W-:-:S13]  /*1d50*/  PLOP3.LUT P0, PT, P0, P1, PT, 0x2f, 0xf2 ;  /* 0x0000000000f2781c */ /* 0x000fda0000702577 */
[----:B------:R-:W-:Y:S05]  /*1d60*/  @P0 BRA `(.L_x_19) ;  /* 0x0000000000f80947 */ /* 0x000fea0003800000 */
[----:B------:R-:W-:Y:S02]  /*1d70*/  ISETP.GE.AND P0, PT, R12, RZ, PT ;  /* 0x000000ff0c00720c */ /* 0x000fe40003f06270 */
[----:B------:R-:W-:-:S11]  /*1d80*/  ISETP.GE.AND P1, PT, R13, RZ, PT ;  /* 0x000000ff0d00720c */ /* 0x000fd60003f26270 */
[----:B------:R-:W-:Y:S02]  /*1d90*/  @P0 IMAD.MOV.U32 R8, RZ, RZ, RZ ;  /* 0x000000ffff080224 */ /* 0x000fe400078e00ff */
[----:B------:R-:W-:Y:S01]  /*1da0*/  @!P0 FFMA R0, R0, 1.84467440737095516160e+19, RZ ;  /* 0x5f80000000008823 */ /* 0x000fe200000000ff */
[----:B------:R-:W-:Y:S02]  /*1db0*/  @!P0 IMAD.MOV.U32 R8, RZ, RZ, -0x40 ;  /* 0xffffffc0ff088424 */ /* 0x000fe400078e00ff */
[----:B------:R-:W-:-:S03]  /*1dc0*/  @!P1 FFMA R3, R3, 1.84467440737095516160e+19, RZ ;  /* 0x5f80000003039823 */ /* 0x000fc600000000ff */
[----:B------:R-:W-:-:S07]  /*1dd0*/  @!P1 IADD3 R8, PT, PT, R8, 0x40, RZ ;  /* 0x0000004008089810 */ /* 0x000fce0007ffe0ff */
.L_x_15:
[----:B------:R-:W-:-:S05]  /*1de0*/  LEA R12, R10, 0xc0800000, 0x17 ;  /* 0xc08000000a0c7811 */ /* 0x000fca00078eb8ff */
[----:B------:R-:W-:Y:S02]  /*1df0*/  IMAD.IADD R12, R3, 0x1, -R12 ;  /* 0x00000001030c7824 */ /* 0x000fe400078e0a0c */
[----:B------:R-:W-:Y:S02]  /*1e00*/  VIADD R3, R14, 0xffffff81 ;  /* 0xffffff810e037836 */ /* 0x000fe40000000000 */
[----:B------:R-:W0:Y:S01]  /*1e10*/  MUFU.RCP R13, R12 ;  /* 0x0000000c000d7308 */ /* 0x000e220000001000 */
[----:B------:R-:W-:Y:S01]  /*1e20*/  FADD.FTZ R15, -R12, -RZ ;  /* 0x800000ff0c0f7221 */ /* 0x000fe20000010100 */
[----:B------:R-:W-:-:S03]  /*1e30*/  IMAD R0, R3, -0x800000, R0 ;  /* 0xff80000003007824 */ /* 0x000fc600078e0200 */
[----:B0-----:R-:W-:-:S04]  /*1e40*/  FFMA R14, R13, R15, 1 ;  /* 0x3f8000000d0e7423 */ /* 0x001fc8000000000f */
[----:B------:R-:W-:-:S04]  /*1e50*/  FFMA R16, R13, R14, R13 ;  /* 0x0000000e0d107223 */ /* 0x000fc8000000000d */
[----:B------:R-:W-:-:S04]  /*1e60*/  FFMA R13, R0, R16, RZ ;  /* 0x00000010000d7223 */ /* 0x000fc800000000ff */
[----:B------:R-:W-:-:S04]  /*1e70*/  FFMA R14, R15, R13, R0 ;  /* 0x0000000d0f0e7223 */ /* 0x000fc80000000000 */
[----:B------:R-:W-:Y:S01]  /*1e80*/  FFMA R17, R16, R14, R13 ;  /* 0x0000000e10117223 */ /* 0x000fe2000000000d */
[----:B------:R-:W-:-:S03]  /*1e90*/  IADD3 R13, PT, PT, R3, 0x7f, -R10 ;  /* 0x0000007f030d7810 */ /* 0x000fc60007ffe80a */
[----:B------:R-:W-:Y:S02]  /*1ea0*/  FFMA R14, R15, R17, R0 ;  /* 0x000000110f0e7223 */ /* 0x000fe40000000000 */
[----:B------:R-:W-:Y:S02]  /*1eb0*/  IMAD.IADD R13, R13, 0x1, R8 ;  /* 0x000000010d0d7824 */ /* 0x000fe400078e0208 */
[----:B------:R-:W-:-:S05]  /*1ec0*/  FFMA R0, R16, R14, R17 ;  /* 0x0000000e10007223 */ /* 0x000fca0000000011 */
[----:B------:R-:W-:-:S04]  /*1ed0*/  SHF.R.U32.HI R3, RZ, 0x17, R0 ;  /* 0x00000017ff037819 */ /* 0x000fc80000011600 */
[----:B------:R-:W-:-:S04]  /*1ee0*/  LOP3.LUT R3, R3, 0xff, RZ, 0xc0, !PT ;  /* 0x000000ff03037812 */ /* 0x000fc800078ec0ff */
[----:B------:R-:W-:-:S05]  /*1ef0*/  IADD3 R12, PT, PT, R3, R13, RZ ;  /* 0x0000000d030c7210 */ /* 0x000fca0007ffe0ff */
[----:B------:R-:W-:-:S05]  /*1f00*/  VIADD R3, R12, 0xffffffff ;  /* 0xffffffff0c037836 */ /* 0x000fca0000000000 */
[----:B------:R-:W-:-:S13]  /*1f10*/  ISETP.GE.U32.AND P0, PT, R3, 0xfe, PT ;  /* 0x000000fe0300780c */ /* 0x000fda0003f06070 */
[----:B------:R-:W-:Y:S05]  /*1f20*/  @!P0 BRA `(.L_x_20) ;  /* 0x0000000000808947 */ /* 0x000fea0003800000 */
[----:B------:R-:W-:-:S13]  /*1f30*/  ISETP.GT.AND P0, PT, R12, 0xfe, PT ;  /* 0x000000fe0c00780c */ /* 0x000fda0003f04270 */
[----:B------:R-:W-:Y:S05]  /*1f40*/  @P0 BRA `(.L_x_21) ;  /* 0x00000000006c0947 */ /* 0x000fea0003800000 */
[----:B------:R-:W-:-:S13]  /*1f50*/  ISETP.GE.AND P0, PT, R12, 0x1, PT ;  /* 0x000000010c00780c */ /* 0x000fda0003f06270 */
[----:B------:R-:W-:Y:S05]  /*1f60*/  @P0 BRA `(.L_x_22) ;  /* 0x0000000000980947 */ /* 0x000fea0003800000 */
[----:B------:R-:W-:Y:S02]  /*1f70*/  ISETP.GE.AND P0, PT, R12, -0x18, PT ;  /* 0xffffffe80c00780c */ /* 0x000fe40003f06270 */
[----:B------:R-:W-:-:S11]  /*1f80*/  LOP3.LUT R0, R0, 0x80000000, RZ, 0xc0, !PT ;  /* 0x8000000000007812 */ /* 0x000fd600078ec0ff */
[----:B------:R-:W-:Y:S05]  /*1f90*/  @!P0 BRA `(.L_x_22) ;  /* 0x00000000008c8947 */ /* 0x000fea0003800000 */
[-CC-:B------:R-:W-:Y:S01]  /*1fa0*/  FFMA.RZ R3, R16, R14.reuse, R17.reuse ;  /* 0x0000000e10037223 */ /* 0x180fe2000000c011 */
[----:B------:R-:W-:Y:S02]  /*1fb0*/  VIADD R13, R12, 0x20 ;  /* 0x000000200c0d7836 */ /* 0x000fe40000000000 */
[-CC-:B------:R-:W-:Y:S01]  /*1fc0*/  FFMA.RM R8, R16, R14.reuse, R17.reuse ;  /* 0x0000000e10087223 */ /* 0x180fe20000004011 */
[----:B------:R-:W-:Y:S02]  /*1fd0*/  ISETP.NE.AND P2, PT, R12, RZ, PT ;  /* 0x000000ff0c00720c */ /* 0x000fe40003f45270 */
[----:B------:R-:W-:Y:S01]  /*1fe0*/  LOP3.LUT R10, R3, 0x7fffff, RZ, 0xc0, !PT ;  /* 0x007fffff030a7812 */ /* 0x000fe200078ec0ff */
[----:B------:R-:W-:Y:S01]  /*1ff0*/  FFMA.RP R3, R16, R14, R17 ;  /* 0x0000000e10037223 */ /* 0x000fe20000008011 */
[----:B------:R-:W-:Y:S01]  /*2000*/  ISETP.NE.AND P1, PT, R12, RZ, PT ;  /* 0x000000ff0c00720c */ /* 0x000fe20003f25270 */
[----:B------:R-:W-:Y:S01]  /*2010*/  IMAD.MOV R12, RZ, RZ, -R12 ;  /* 0x000000ffff0c7224 */ /* 0x000fe200078e0a0c */
[----:B------:R-:W-:-:S02]  /*2020*/  LOP3.LUT R10, R10, 0x800000, RZ, 0xfc, !PT ;  /* 0x008000000a0a7812 */ /* 0x000fc400078efcff */
[----:B------:R-:W-:Y:S02]  /*2030*/  FSETP.NEU.FTZ.AND P0, PT, R3, R8, PT ;  /* 0x000000080300720b */ /* 0x000fe40003f1d000 */
[----:B------:R-:W-:Y:S02]  /*2040*/  SHF.L.U32 R13, R10, R13, RZ ;  /* 0x0000000d0a0d7219 */ /* 0x000fe400000006ff */
[----:B------:R-:W-:Y:S02]  /*2050*/  SEL R3, R12, RZ, P2 ;  /* 0x000000ff0c037207 */ /* 0x000fe40001000000 */
[----:B------:R-:W-:Y:S02]  /*2060*/  ISETP.NE.AND P1, PT, R13, RZ, P1 ;  /* 0x000000ff0d00720c */ /* 0x000fe40000f25270 */
[----:B------:R-:W-:Y:S02]  /*2070*/  SHF.R.U32.HI R3, RZ, R3, R10 ;  /* 0x00000003ff037219 */ /* 0x000fe4000001160a */
[----:B------:R-:W-:-:S02]  /*2080*/  PLOP3.LUT P0, PT, P0, P1, PT, 0xf8, 0x8f ;  /* 0x00000000008f781c */ /* 0x000fc40000703f70 */
[----:B------:R-:W-:Y:S02]  /*2090*/  SHF.R.U32.HI R13, RZ, 0x1, R3 ;  /* 0x00000001ff0d7819 */ /* 0x000fe40000011603 */
[----:B------:R-:W-:-:S04]  /*20a0*/  SEL R8, RZ, 0x1, !P0 ;  /* 0x00000001ff087807 */ /* 0x000fc80004000000 */
[----:B------:R-:W-:-:S04]  /*20b0*/  LOP3.LUT R8, R8, 0x1, R13, 0xf8, !PT ;  /* 0x0000000108087812 */ /* 0x000fc800078ef80d */
[----:B------:R-:W-:-:S04]  /*20c0*/  LOP3.LUT R8, R8, R3, RZ, 0xc0, !PT ;  /* 0x0000000308087212 */ /* 0x000fc800078ec0ff */
[----:B------:R-:W-:-:S04]  /*20d0*/  IADD3 R13, PT, PT, R13, R8, RZ ;  /* 0x000000080d0d7210 */ /* 0x000fc80007ffe0ff */
[----:B------:R-:W-:Y:S01]  /*20e0*/  LOP3.LUT R0, R13, R0, RZ, 0xfc, !PT ;  /* 0x000000000d007212 */ /* 0x000fe200078efcff */
[----:B------:R-:W-:Y:S06]  /*20f0*/  BRA `(.L_x_22) ;  /* 0x0000000000347947 */ /* 0x000fec0003800000 */
.L_x_21:
[----:B------:R-:W-:-:S04]  /*2100*/  LOP3.LUT R0, R0, 0x80000000, RZ, 0xc0, !PT ;  /* 0x8000000000007812 */ /* 0x000fc800078ec0ff */
[----:B------:R-:W-:Y:S01]  /*2110*/  LOP3.LUT R0, R0, 0x7f800000, RZ, 0xfc, !PT ;  /* 0x7f80000000007812 */ /* 0x000fe200078efcff */
[----:B------:R-:W-:Y:S06]  /*2120*/  BRA `(.L_x_22) ;  /* 0x0000000000287947 */ /* 0x000fec0003800000 */
.L_x_20:
[----:B------:R-:W-:Y:S01]  /*2130*/  IMAD R0, R13, 0x800000, R0 ;  /* 0x008000000d007824 */ /* 0x000fe200078e0200 */
[----:B------:R-:W-:Y:S06]  /*2140*/  BRA `(.L_x_22) ;  /* 0x0000000000207947 */ /* 0x000fec0003800000 */
.L_x_19:
[----:B------:R-:W-:-:S04]  /*2150*/  LOP3.LUT R0, R3, 0x80000000, R0, 0x48, !PT ;  /* 0x8000000003007812 */ /* 0x000fc800078e4800 */
[----:B------:R-:W-:Y:S01]  /*2160*/  LOP3.LUT R0, R0, 0x7f800000, RZ, 0xfc, !PT ;  /* 0x7f80000000007812 */ /* 0x000fe200078efcff */
[----:B------:R-:W-:Y:S06]  /*2170*/  BRA `(.L_x_22) ;  /* 0x0000000000147947 */ /* 0x000fec0003800000 */
.L_x_18:
[----:B------:R-:W-:Y:S01]  /*2180*/  LOP3.LUT R0, R3, 0x80000000, R0, 0x48, !PT ;  /* 0x8000000003007812 */ /* 0x000fe200078e4800 */
[----:B------:R-:W-:Y:S06]  /*2190*/  BRA `(.L_x_22) ;  /* 0x00000000000c7947 */ /* 0x000fec0003800000 */
.L_x_17:
[----:B------:R-:W0:Y:S01]  /*21a0*/  MUFU.RSQ R0, -QNAN ;  /* 0xffc0000000007908 */ /* 0x000e220000001400 */
[----:B------:R-:W-:Y:S05]  /*21b0*/  BRA `(.L_x_22) ;  /* 0x0000000000047947 */ /* 0x000fea0003800000 */
.L_x_16:
[----:B------:R-:W-:-:S07]  /*21c0*/  FADD.FTZ R0, R0, R3 ;  /* 0x0000000300007221 */ /* 0x000fce0000010000 */
.L_x_22:
[----:B------:R-:W-:-:S04]  /*21d0*/  IMAD.MOV.U32 R3, RZ, RZ, 0x0 ;  /* 0x00000000ff037424 */ /* 0x000fc800078e00ff */
[----:B0-----:R-:W-:Y:S05]  /*21e0*/  RET.REL.NODEC R2 `(_ZN2gs8training30compute_sine_background_kernelEPfiiiif) ;  /* 0xffffffdc02847950 */ /* 0x001fea0003c3ffff */
.L_x_23:
[----:B------:R-:W-:-:S00]  /*21f0*/  BRA `(.L_x_23) ;  /* 0xfffffffc00fc7947 */ /* 0x000fc0000383ffff */
[----:B------:R-:W-:-:S00]  /*2200*/  NOP ;  /* 0x0000000000007918 */ /* 0x000fc00000000000 */
[----:B------:R-:W-:-:S00]  /*2210*/  NOP ;  /* 0x0000000000007918 */ /* 0x000fc00000000000 */
[----:B------:R-:W-:-:S00]  /*2220*/  NOP ;  /* 0x0000000000007918 */ /* 0x000fc00000000000 */
[----:B------:R-:W-:-:S00]  /*2230*/  NOP ;  /* 0x0000000000007918 */ /* 0x000fc00000000000 */
[----:B------:R-:W-:-:S00]  /*2240*/  NOP ;  /* 0x0000000000007918 */ /* 0x000fc00000000000 */
[----:B------:R-:W-:-:S00]  /*2250*/  NOP ;  /* 0x0000000000007918 */ /* 0x000fc00000000000 */
[----:B------:R-:W-:-:S00]  /*2260*/  NOP ;  /* 0x0000000000007918 */ /* 0x000fc00000000000 */
[----:B------:R-:W-:-:S00]  /*2270*/  NOP ;  /* 0x0000000000007918 */ /* 0x000fc00000000000 */
.L_x_91:


//--------------------- .text._ZN2gs8training11copy_kernelEPfPKfi --------------------------
	.section	.text._ZN2gs8training11copy_kernelEPfPKfi,"ax",@progbits
	.align	128
        .global         _ZN2gs8training11copy_kernelEPfPKfi
        .type           _ZN2gs8training11copy_kernelEPfPKfi,@function
        .size           _ZN2gs8training11copy_kernelEPfPKfi,(.L_x_98 - _ZN2gs8training11copy_kernelEPfPKfi)
        .other          _ZN2gs8training11copy_kernelEPfPKfi,@"STO_CUDA_ENTRY STV_DEFAULT"
_ZN2gs8training11copy_kernelEPfPKfi:
.text._ZN2gs8training11copy_kernelEPfPKfi:
[----:B------:R-:W-:Y:S01]  /*0000*/  LDC R1, c[0x0][0x37c] ;  /* 0x0000df00ff017b82 */ /* 0x000fe20000000800 */
[----:B------:R-:W0:Y:S07]  /*0010*/  S2R R0, SR_TID.X ;  /* 0x0000000000007919 */ /* 0x000e2e0000002100 */
[----:B------:R-:W0:Y:S01]  /*0020*/  S2UR UR4, SR_CTAID.X ;  /* 0x00000000000479c3 */ /* 0x000e220000002500 */
[----:B------:R-:W1:Y:S07]  /*0030*/  LDCU UR5, c[0x0][0x390] ;  /* 0x00007200ff0577ac */ /* 0x000e6e0008000800 */
[----:B------:R-:W0:Y:S02]  /*0040*/  LDC R7, c[0x0][0x360] ;  /* 0x0000d800ff077b82 */ /* 0x000e240000000800 */
[----:B0-----:R-:W-:-:S05]  /*0050*/  IMAD R7, R7, UR4, R0 ;  /* 0x0000000407077c24 */ /* 0x001fca000f8e0200 */
[----:B-1----:R-:W-:-:S13]  /*0060*/  ISETP.GE.AND P0, PT, R7, UR5, PT ;  /* 0x0000000507007c0c */ /* 0x002fda000bf06270 */
[----:B------:R-:W-:Y:S05]  /*0070*/  @P0 EXIT ;  /* 0x000000000000094d */ /* 0x000fea0003800000 */
[----:B------:R-:W0:Y:S01]  /*0080*/  LDC.64 R2, c[0x0][0x388] ;  /* 0x0000e200ff027b82 */ /* 0x000e220000000a00 */
[----:B------:R-:W1:Y:S07]  /*0090*/  LDCU.64 UR4, c[0x0][0x358] ;  /* 0x00006b00ff0477ac */ /* 0x000e6e0008000a00 */
[----:B------:R-:W2:Y:S01]  /*00a0*/  LDC.64 R4, c[0x0][0x380] ;  /* 0x0000e000ff047b82 */ /* 0x000ea20000000a00 */
[----:B0-----:R-:W-:-:S06]  /*00b0*/  IMAD.WIDE R2, R7, 0x4, R2 ;  /* 0x0000000407027825 */ /* 0x001fcc00078e0202 */
[----:B-1----:R-:W3:Y:S01]  /*00c0*/  LDG.E R3, desc[UR4][R2.64] ;  /* 0x0000000402037981 */ /* 0x002ee2000c1e1900 */
[----:B--2---:R-:W-:-:S05]  /*00d0*/  IMAD.WIDE R4, R7, 0x4, R4 ;  /* 0x0000000407047825 */ /* 0x004fca00078e0204 */
[----:B---3--:R-:W-:Y:S01]  /*00e0*/  STG.E desc[UR4][R4.64], R3 ;  /* 0x0000000304007986 */ /* 0x008fe2000c101904 */
[----:B------:R-:W-:Y:S05]  /*00f0*/  EXIT ;  /* 0x000000000000794d */ /* 0x000fea0003800000 */
.L_x_24:
        /* <DEDUP_REMOVED lines=16> */
.L_x_98:


//--------------------- .text._ZN2gs8training24combine_gradients_kernelEPfPKffS3_fi --------------------------
	.section	.text._ZN2gs8training24combine_gradients_kernelEPfPKffS3_fi,"ax",@progbits
	.align	128
        .global         _ZN2gs8training24combine_gradients_kernelEPfPKffS3_fi
        .type           _ZN2gs8training24combine_gradients_kernelEPfPKffS3_fi,@function
        .size           _ZN2gs8training24combine_gradients_kernelEPfPKffS3_fi,(.L_x_99 - _ZN2gs8training24combine_gradients_kernelEPfPKffS3_fi)
        .other          _ZN2gs8training24combine_gradients_kernelEPfPKffS3_fi,@"STO_CUDA_ENTRY STV_DEFAULT"
_ZN2gs8training24combine_gradients_kernelEPfPKffS3_fi:
.text._ZN2gs8training24combine_gradients_kernelEPfPKffS3_fi:
        /* <DEDUP_REMOVED lines=9> */
[----:B------:R-:W1:Y:S01]  /*0090*/  LDCU.64 UR4, c[0x0][0x358] ;  /* 0x00006b00ff0477ac */ /* 0x000e620008000a00 */
[----:B------:R-:W2:Y:S06]  /*00a0*/  LDCU UR6, c[0x0][0x3a0] ;  /* 0x00007400ff0677ac */ /* 0x000eac0008000800 */
[----:B------:R-:W3:Y:S01]  /*00b0*/  LDC.64 R2, c[0x0][0x388] ;  /* 0x0000e200ff027b82 */ /* 0x000ee20000000a00 */
[----:B------:R-:W4:Y:S07]  /*00c0*/  LDCU UR7, c[0x0][0x390] ;  /* 0x00007200ff0777ac */ /* 0x000f2e0008000800 */
[----:B------:R-:W5:Y:S01]  /*00d0*/  LDC.64 R6, c[0x0][0x380] ;  /* 0x0000e000ff067b82 */ /* 0x000f620000000a00 */
[----:B0-----:R-:W-:-:S06]  /*00e0*/  IMAD.WIDE R4, R9, 0x4, R4 ;  /* 0x0000000409047825 */ /* 0x001fcc00078e0204 */
[----:B-1----:R-:W2:Y:S01]  /*00f0*/  LDG.E R4, desc[UR4][R4.64] ;  /* 0x0000000404047981 */ /* 0x002ea2000c1e1900 */
[----:B---3--:R-:W-:-:S06]  /*0100*/  IMAD.WIDE R2, R9, 0x4, R2 ;  /* 0x0000000409027825 */ /* 0x008fcc00078e0202 */
[----:B------:R-:W4:Y:S01]  /*0110*/  LDG.E R2, desc[UR4][R2.64] ;  /* 0x0000000402027981 */ /* 0x000f22000c1e1900 */
[----:B-----5:R-:W-:-:S04]  /*0120*/  IMAD.WIDE R6, R9, 0x4, R6 ;  /* 0x0000000409067825 */ /* 0x020fc800078e0206 */
[----:B--2---:R-:W-:-:S04]  /*0130*/  FMUL R11, R4, UR6 ;  /* 0x00000006040b7c20 */ /* 0x004fc80008400000 */
[----:B----4-:R-:W-:-:S05]  /*0140*/  FFMA R11, R2, UR7, R11 ;  /* 0x00000007020b7c23 */ /* 0x010fca000800000b */
[----:B------:R-:W-:Y:S01]  /*0150*/  STG.E desc[UR4][R6.64], R11 ;  /* 0x0000000b06007986 */ /* 0x000fe2000c101904 */
[----:B------:R-:W-:Y:S05]  /*0160*/  EXIT ;  /* 0x000000000000794d */ /* 0x000fea0003800000 */
.L_x_25:
        /* <DEDUP_REMOVED lines=9> */
.L_x_99:


//--------------------- .text._ZN2gs8training19compute_mean_kernelEPKfPfi --------------------------
	.section	.text._ZN2gs8training19compute_mean_kernelEPKfPfi,"ax",@progbits
	.align	128
        .global         _ZN2gs8training19compute_mean_kernelEPKfPfi
        .type           _ZN2gs8training19compute_mean_kernelEPKfPfi,@function
        .size           _ZN2gs8training19compute_mean_kernelEPKfPfi,(.L_x_92 - _ZN2gs8training19compute_mean_kernelEPKfPfi)
        .other          _ZN2gs8training19compute_mean_kernelEPKfPfi,@"STO_CUDA_ENTRY STV_DEFAULT"
_ZN2gs8training19compute_mean_kernelEPKfPfi:
.text._ZN2gs8training19compute_mean_kernelEPKfPfi:
[----:B------:R-:W-:Y:S01]  /*0000*/  LDC R1, c[0x0][0x37c] ;  /* 0x0000df00ff017b82 */ /* 0x000fe20000000800 */
[----:B------:R-:W0:Y:S07]  /*0010*/  S2R R7, SR_TID.X ;  /* 0x0000000000077919 */ /* 0x000e2e0000002100 */
[----:B------:R-:W0:Y:S01]  /*0020*/  S2UR UR4, SR_CTAID.X ;  /* 0x00000000000479c3 */ /* 0x000e220000002500 */
[----:B------:R-:W1:Y:S01]  /*0030*/  LDCU UR5, c[0x0][0x390] ;  /* 0x00007200ff0577ac */ /* 0x000e620008000800 */
[----:B------:R-:W-:Y:S01]  /*0040*/  IMAD.MOV.U32 R4, RZ, RZ, RZ ;  /* 0x000000ffff047224 */ /* 0x000fe200078e00ff */
[----:B------:R-:W2:Y:S05]  /*0050*/  LDCU.64 UR6, c[0x0][0x358] ;  /* 0x00006b00ff0677ac */ /* 0x000eaa0008000a00 */
[----:B------:R-:W0:Y:S02]  /*0060*/  LDC R0, c[0x0][0x360] ;  /* 0x0000d800ff007b82 */ /* 0x000e240000000800 */
[----:B0-----:R-:W-:-:S05]  /*0070*/  IMAD R5, R0, UR4, R7 ;  /* 0x0000000400057c24 */ /* 0x001fca000f8e0207 */
[----:B-1----:R-:W-:-:S13]  /*0080*/  ISETP.GE.AND P0, PT, R5, UR5, PT ;  /* 0x0000000505007c0c */ /* 0x002fda000bf06270 */
[----:B------:R-:W0:Y:S02]  /*0090*/  @!P0 LDC.64 R2, c[0x0][0x380] ;  /* 0x0000e000ff028b82 */ /* 0x000e240000000a00 */
[----:B0-----:R-:W-:-:S05]  /*00a0*/  @!P0 IMAD.WIDE R2, R5, 0x4, R2 ;  /* 0x0000000405028825 */ /* 0x001fca00078e0202 */
[----:B--2---:R-:W2:Y:S01]  /*00b0*/  @!P0 LDG.E R4, desc[UR6][R2.64] ;  /* 0x0000000602048981 */ /* 0x004ea2000c1e1900 */
[----:B------:R-:W0:Y:S01]  /*00c0*/  S2UR UR5, SR_CgaCtaId ;  /* 0x00000000000579c3 */ /* 0x000e220000008800 */
[----:B------:R-:W-:Y:S01]  /*00d0*/  UMOV UR4, 0x400 ;  /* 0x0000040000047882 */ /* 0x000fe20000000000 */
[----:B------:R-:W-:Y:S02]  /*00e0*/  ISETP.GE.U32.AND P1, PT, R0, 0x2, PT ;  /* 0x000000020000780c */ /* 0x000fe40003f26070 */
[----:B------:R-:W-:Y:S01]  /*00f0*/  ISETP.NE.AND P0, PT, R7, RZ, PT ;  /* 0x000000ff0700720c */ /* 0x000fe20003f05270 */
[----:B0-----:R-:W-:-:S06]  /*0100*/  ULEA UR4, UR5, UR4, 0x18 ;  /* 0x0000000405047291 */ /* 0x001fcc000f8ec0ff */
[----:B------:R-:W-:-:S05]  /*0110*/  LEA R5, R7, UR4, 0x2 ;  /* 0x0000000407057c11 */ /* 0x000fca000f8e10ff */
[----:B--2---:R0:W-:Y:S01]  /*0120*/  STS [R5], R4 ;  /* 0x0000000405007388 */ /* 0x0041e20000000800 */
[----:B------:R-:W-:Y:S06]  /*0130*/  BAR.SYNC.DEFER_BLOCKING 0x0 ;  /* 0x0000000000007b1d */ /* 0x000fec0000010000 */
[----:B------:R-:W-:Y:S05]  /*0140*/  @!P1 BRA `(.L_x_26) ;  /* 0x00000000002c9947 */ /* 0x000fea0003800000 */
.L_x_27:
[----:B------:R-:W-:-:S04]  /*0150*/  SHF.R.U32.HI R6, RZ, 0x1, R0 ;  /* 0x00000001ff067819 */ /* 0x000fc80000011600 */
[----:B------:R-:W-:-:S13]  /*0160*/  ISETP.GE.U32.AND P1, PT, R7, R6, PT ;  /* 0x000000060700720c */ /* 0x000fda0003f26070 */
[----:B------:R-:W-:Y:S01]  /*0170*/  @!P1 IMAD R2, R6, 0x4, R5 ;  /* 0x0000000406029824 */ /* 0x000fe200078e0205 */
[----:B------:R-:W-:Y:S05]  /*0180*/  @!P1 LDS R3, [R5] ;  /* 0x0000000005039984 */ /* 0x000fea0000000800 */
[----:B------:R-:W0:Y:S02]  /*0190*/  @!P1 LDS R2, [R2] ;  /* 0x0000000002029984 */ /* 0x000e240000000800 */
[----:B0-----:R-:W-:-:S05]  /*01a0*/  @!P1 FADD R4, R2, R3 ;  /* 0x0000000302049221 */ /* 0x001fca0000000000 */
[----:B------:R1:W-:Y:S01]  /*01b0*/  @!P1 STS [R5], R4 ;  /* 0x0000000405009388 */ /* 0x0003e20000000800 */
[----:B------:R-:W-:Y:S01]  /*01c0*/  BAR.SYNC.DEFER_BLOCKING 0x0 ;  /* 0x0000000000007b1d */ /* 0x000fe20000010000 */
[----:B------:R-:W-:Y:S01]  /*01d0*/  ISETP.GT.U32.AND P1, PT, R0, 0x3, PT ;  /* 0x000000030000780c */ /* 0x000fe20003f24070 */
[----:B------:R-:W-:-:S12]  /*01e0*/  IMAD.MOV.U32 R0, RZ, RZ, R6 ;  /* 0x000000ffff007224 */ /* 0x000fd800078e0006 */
[----:B-1----:R-:W-:Y:S05]  /*01f0*/  @P1 BRA `(.L_x_27) ;  /* 0xfffffffc00d41947 */ /* 0x002fea000383ffff */
.L_x_26:
[----:B------:R-:W-:Y:S05]  /*0200*/  @P0 EXIT ;  /* 0x000000000000094d */ /* 0x000fea0003800000 */
[----:B------:R-:W1:Y:S01]  /*0210*/  S2UR UR5, SR_CgaCtaId ;  /* 0x00000000000579c3 */ /* 0x000e620000008800 */
[----:B------:R-:W-:Y:S02]  /*0220*/  UMOV UR4, 0x400 ;  /* 0x0000040000047882 */ /* 0x000fe40000000000 */
[----:B-1----:R-:W-:Y:S01]  /*0230*/  ULEA UR4, UR5, UR4, 0x18 ;  /* 0x0000000405047291 */ /* 0x002fe2000f8ec0ff */
[----:B------:R-:W1:Y:S08]  /*0240*/  LDCU UR5, c[0x0][0x390] ;  /* 0x00007200ff0577ac */ /* 0x000e700008000800 */
[----:B------:R-:W2:Y:S01]  /*0250*/  LDS R0, [UR4] ;  /* 0x00000004ff007984 */ /* 0x000ea20008000800 */
[----:B-1----:R-:W-:-:S04]  /*0260*/  I2FP.F32.S32 R3, UR5 ;  /* 0x0000000500037c45 */ /* 0x002fc80008201400 */
[----:B------:R-:W0:Y:S02]  /*0270*/  MUFU.RCP R2, R3 ;  /* 0x0000000300027308 */ /* 0x000e240000001000 */
[----:B0-----:R-:W-:-:S04]  /*0280*/  FFMA R5, -R3, R2, 1 ;  /* 0x3f80000003057423 */ /* 0x001fc80000000102 */
[----:B------:R-:W-:Y:S02]  /*0290*/  FFMA R5, R2, R5, R2 ;  /* 0x0000000502057223 */ /* 0x000fe40000000002 */
[----:B--2---:R-:W0:Y:S02]  /*02a0*/  FCHK P0, R0, R3 ;  /* 0x0000000300007302 */ /* 0x004e240000000000 */
[----:B------:R-:W-:-:S04]  /*02b0*/  FFMA R2, R0, R5, RZ ;  /* 0x0000000500027223 */ /* 0x000fc800000000ff */
[----:B------:R-:W-:-:S04]  /*02c0*/  FFMA R4, -R3, R2, R0 ;  /* 0x0000000203047223 */ /* 0x000fc80000000100 */
[----:B------:R-:W-:Y:S01]  /*02d0*/  FFMA R5, R5, R4, R2 ;  /* 0x0000000405057223 */ /* 0x000fe20000000002 */
[----:B0-----:R-:W-:Y:S06]  /*02e0*/  @!P0 BRA `(.L_x_28) ;  /* 0x0000000000088947 */ /* 0x001fec0003800000 */
[----:B------:R-:W-:-:S07]  /*02f0*/  MOV R2, 0x310 ;  /* 0x0000031000027802 */ /* 0x000fce0000000f00 */
[----:B------:R-:W-:Y:S05]  /*0300*/  CALL.REL.NOINC `($__internal_1_$__cuda_sm3x_div_rn_noftz_f32_slowpath) ;  /* 0x00000000000c7944 */ /* 0x000fea0003c00000 */
.L_x_28:
[----:B------:R-:W0:Y:S02]  /*0310*/  LDC.64 R2, c[0x0][0x388] ;  /* 0x0000e200ff027b82 */ /* 0x000e240000000a00 */
[----:B0-----:R-:W-:Y:S01]  /*0320*/  REDG.E.ADD.F32.FTZ.RN.STRONG.GPU desc[UR6][R2.64], R5 ;  /* 0x00000005020079a6 */ /* 0x001fe2000c12f306 */
[----:B------:R-:W-:Y:S05]  /*0330*/  EXIT ;  /* 0x000000000000794d */ /* 0x000fea0003800000 */
        .weak           $__internal_1_$__cuda_sm3x_div_rn_noftz_f32_slowpath
        .type           $__internal_1_$__cuda_sm3x_div_rn_noftz_f32_slowpath,@function
        .size           $__internal_1_$__cuda_sm3x_div_rn_noftz_f32_slowpath,(.L_x_92 - $__internal_1_$__cuda_sm3x_div_rn_noftz_f32_slowpath)
$__internal_1_$__cuda_sm3x_div_rn_noftz_f32_slowpath:
[--C-:B------:R-:W-:Y:S01]  /*0340*/  SHF.R.U32.HI R5, RZ, 0x17, R3.reuse ;  /* 0x00000017ff057819 */ /* 0x100fe20000011603 */
[--C-:B------:R-:W-:Y:S01]  /*0350*/  IMAD.MOV.U32 R6, RZ, RZ, R0.reuse ;  /* 0x000000ffff067224 */ /* 0x100fe200078e0000 */
[----:B------:R-:W-:Y:S01]  /*0360*/  SHF.R.U32.HI R4, RZ, 0x17, R0 ;  /* 0x00000017ff047819 */ /* 0x000fe20000011600 */
[----:B------:R-:W-:Y:S01]  /*0370*/  IMAD.MOV.U32 R7, RZ, RZ, R3 ;  /* 0x000000ffff077224 */ /* 0x000fe200078e0003 */
[----:B------:R-:W-:Y:S02]  /*0380*/  LOP3.LUT R5, R5, 0xff, RZ, 0xc0, !PT ;  /* 0x000000ff05057812 */ /* 0x000fe400078ec0ff */
[----:B------:R-:W-:-:S03]  /*0390*/  LOP3.LUT R4, R4, 0xff, RZ, 0xc0, !PT ;  /* 0x000000ff04047812 */ /* 0x000fc600078ec0ff */
[----:B------:R-:W-:Y:S02]  /*03a0*/  VIADD R10, R5, 0xffffffff ;  /* 0xffffffff050a7836 */ /* 0x000fe40000000000 */
[----:B------:R-:W-:-:S03]  /*03b0*/  VIADD R9, R4, 0xffffffff ;  /* 0xffffffff04097836 */ /* 0x000fc60000000000 */
        /* <DEDUP_REMOVED lines=25> */
[----:B------:R-:W-:Y:S02]  /*0550*/  @!P1 FFMA R7, R3, 1.84467440737095516160e+19, RZ ;  /* 0x5f80000003079823 */ /* 0x000fe400000000ff */
[----:B------:R-:W-:-:S07]  /*0560*/  @!P1 VIADD R8, R8, 0x40 ;  /* 0x0000004008089836 */ /* 0x000fce0000000000 */
.L_x_29:
[----:B------:R-:W-:Y:S01]  /*0570*/  LEA R0, R5, 0xc0800000, 0x17 ;  /* 0xc080000005007811 */ /* 0x000fe200078eb8ff */
[----:B------:R-:W-:-:S04]  /*0580*/  VIADD R4, R4, 0xffffff81 ;  /* 0xffffff8104047836 */ /* 0x000fc80000000000 */
[----:B------:R-:W-:Y:S01]  /*0590*/  IMAD.IADD R7, R7, 0x1, -R0 ;  /* 0x0000000107077824 */ /* 0x000fe200078e0a00 */
[C---:B------:R-:W-:Y:S01]  /*05a0*/  IADD3 R5, PT, PT, R4.reuse, 0x7f, -R5 ;  /* 0x0000007f04057810 */ /* 0x040fe20007ffe805 */
[----:B------:R-:W-:Y:S02]  /*05b0*/  IMAD R0, R4, -0x800000, R6 ;  /* 0xff80000004007824 */ /* 0x000fe400078e0206 */
[----:B------:R-:W0:Y:S01]  /*05c0*/  MUFU.RCP R3, R7 ;  /* 0x0000000700037308 */ /* 0x000e220000001000 */
[----:B------:R-:W-:Y:S01]  /*05d0*/  FADD.FTZ R9, -R7, -RZ ;  /* 0x800000ff07097221 */ /* 0x000fe20000010100 */
[----:B------:R-:W-:-:S03]  /*05e0*/  IMAD.IADD R5, R5, 0x1, R8 ;  /* 0x0000000105057824 */ /* 0x000fc600078e0208 */
[----:B0-----:R-:W-:-:S04]  /*05f0*/  FFMA R10, R3, R9, 1 ;  /* 0x3f800000030a7423 */ /* 0x001fc80000000009 */
[----:B------:R-:W-:-:S04]  /*0600*/  FFMA R10, R3, R10, R3 ;  /* 0x0000000a030a7223 */ /* 0x000fc80000000003 */
[----:B------:R-:W-:-:S04]  /*0610*/  FFMA R3, R0, R10, RZ ;  /* 0x0000000a00037223 */ /* 0x000fc800000000ff */
[----:B------:R-:W-:-:S04]  /*0620*/  FFMA R6, R9, R3, R0 ;  /* 0x0000000309067223 */ /* 0x000fc80000000000 */
[----:B------:R-:W-:-:S04]  /*0630*/  FFMA R11, R10, R6, R3 ;  /* 0x000000060a0b7223 */ /* 0x000fc80000000003 */
[----:B------:R-:W-:-:S04]  /*0640*/  FFMA R6, R9, R11, R0 ;  /* 0x0000000b09067223 */ /* 0x000fc80000000000 */
[----:B------:R-:W-:-:S05]  /*0650*/  FFMA R3, R10, R6, R11 ;  /* 0x000000060a037223 */ /* 0x000fca000000000b */
[----:B------:R-:W-:-:S04]  /*0660*/  SHF.R.U32.HI R0, RZ, 0x17, R3 ;  /* 0x00000017ff007819 */ /* 0x000fc80000011603 */
[----:B------:R-:W-:-:S05]  /*0670*/  LOP3.LUT R0, R0, 0xff, RZ, 0xc0, !PT ;  /* 0x000000ff00007812 */ /* 0x000fca00078ec0ff */
[----:B------:R-:W-:-:S04]  /*0680*/  IMAD.IADD R8, R0, 0x1, R5 ;  /* 0x0000000100087824 */ /* 0x000fc800078e0205 */
        /* <DEDUP_REMOVED lines=16> */
[----:B------:R-:W-:Y:S01]  /*0790*/  IMAD.MOV R6, RZ, RZ, -R8 ;  /* 0x000000ffff067224 */ /* 0x000fe200078e0a08 */
[----:B------:R-:W-:Y:S02]  /*07a0*/  ISETP.NE.AND P1, PT, R8, RZ, PT ;  /* 0x000000ff0800720c */ /* 0x000fe40003f25270 */
        /* <DEDUP_REMOVED lines=10> */
[----:B------:R-:W-:-:S05]  /*0850*/  LOP3.LUT R0, R0, R5, RZ, 0xc0, !PT ;  /* 0x0000000500007212 */ /* 0x000fca00078ec0ff */
[----:B------:R-:W-:-:S05]  /*0860*/  IMAD.IADD R0, R7, 0x1, R0 ;  /* 0x0000000107007824 */ /* 0x000fca00078e0200 */
[----:B------:R-:W-:Y:S01]  /*0870*/  LOP3.LUT R3, R0, R3, RZ, 0xfc, !PT ;  /* 0x0000000300037212 */ /* 0x000fe200078efcff */
[----:B------:R-:W-:Y:S06]  /*0880*/  BRA `(.L_x_36) ;  /* 0x0000000000347947 */ /* 0x000fec0003800000 */
.L_x_35:
[----:B------:R-:W-:-:S04]  /*0890*/  LOP3.LUT R3, R3, 0x80000000, RZ, 0xc0, !PT ;  /* 0x8000000003037812 */ /* 0x000fc800078ec0ff */
[----:B------:R-:W-:Y:S01]  /*08a0*/  LOP3.LUT R3, R3, 0x7f800000, RZ, 0xfc, !PT ;  /* 0x7f80000003037812 */ /* 0x000fe200078efcff */
[----:B------:R-:W-:Y:S06]  /*08b0*/  BRA `(.L_x_36) ;  /* 0x0000000000287947 */ /* 0x000fec0003800000 */
.L_x_34:
[----:B------:R-:W-:Y:S01]  /*08c0*/  IMAD R3, R5, 0x800000, R3 ;  /* 0x0080000005037824 */ /* 0x000fe200078e0203 */
[----:B------:R-:W-:Y:S06]  /*08d0*/  BRA `(.L_x_36) ;  /* 0x0000000000207947 */ /* 0x000fec0003800000 */
.L_x_33:
[----:B------:R-:W-:-:S04]  /*08e0*/  LOP3.LUT R3, R7, 0x80000000, R6, 0x48, !PT ;  /* 0x8000000007037812 */ /* 0x000fc800078e4806 */
[----:B------:R-:W-:Y:S01]  /*08f0*/  LOP3.LUT R3, R3, 0x7f800000, RZ, 0xfc, !PT ;  /* 0x7f80000003037812 */ /* 0x000fe200078efcff */
[----:B------:R-:W-:Y:S06]  /*0900*/  BRA `(.L_x_36) ;  /* 0x0000000000147947 */ /* 0x000fec0003800000 */
.L_x_32:
[----:B------:R-:W-:Y:S01]  /*0910*/  LOP3.LUT R3, R7, 0x80000000, R6, 0x48, !PT ;  /* 0x8000000007037812 */ /* 0x000fe200078e4806 */
[----:B------:R-:W-:Y:S06]  /*0920*/  BRA `(.L_x_36) ;  /* 0x00000000000c7947 */ /* 0x000fec0003800000 */
.L_x_31:
[----:B------:R-:W0:Y:S01]  /*0930*/  MUFU.RSQ R3, -QNAN ;  /* 0xffc0000000037908 */ /* 0x000e220000001400 */
[----:B------:R-:W-:Y:S05]  /*0940*/  BRA `(.L_x_36) ;  /* 0x0000000000047947 */ /* 0x000fea0003800000 */
.L_x_30:
[----:B------:R-:W-:-:S07]  /*0950*/  FADD.FTZ R3, R0, R3 ;  /* 0x0000000300037221 */ /* 0x000fce0000010000 */
.L_x_36:
[----:B0-----:R-:W-:Y:S02]  /*0960*/  IMAD.MOV.U32 R5, RZ, RZ, R3 ;  /* 0x000000ffff057224 */ /* 0x001fe400078e0003 */
[----:B------:R-:W-:-:S04]  /*0970*/  IMAD.MOV.U32 R3, RZ, RZ, 0x0 ;  /* 0x00000000ff037424 */ /* 0x000fc800078e00ff */
[----:B------:R-:W-:Y:S05]  /*0980*/  RET.REL.NODEC R2 `(_ZN2gs8training19compute_mean_kernelEPKfPfi) ;  /* 0xfffffff4029c7950 */ /* 0x000fea0003c3ffff */
.L_x_37:
        /* <DEDUP_REMOVED lines=15> */
.L_x_92:


//--------------------- .text._ZN2gs8training30compute_l1_loss_forward_kernelEPKfS2_PfS3_S3_i --------------------------
	.section	.text._ZN2gs8training30compute_l1_loss_forward_kernelEPKfS2_PfS3_S3_i,"ax",@progbits
	.align	128
        .global         _ZN2gs8training30compute_l1_loss_forward_kernelEPKfS2_PfS3_S3_i
        .type           _ZN2gs8training30compute_l1_loss_forward_kernelEPKfS2_PfS3_S3_i,@function
        .size           _ZN2gs8training30compute_l1_loss_forward_kernelEPKfS2_PfS3_S3_i,(.L_x_93 - _ZN2gs8training30compute_l1_loss_forward_kernelEPKfS2_PfS3_S3_i)
        .other          _ZN2gs8training30compute_l1_loss_forward_kernelEPKfS2_PfS3_S3_i,@"STO_CUDA_ENTRY STV_DEFAULT"
_ZN2gs8training30compute_l1_loss_forward_kernelEPKfS2_PfS3_S3_i:
.text._ZN2gs8training30compute_l1_loss_forward_kernelEPKfS2_PfS3_S3_i:
        /* <DEDUP_REMOVED lines=10> */
[----:B------:R-:W2:Y:S08]  /*00a0*/  LDC.64 R6, c[0x0][0x388] ;  /* 0x0000e200ff067b82 */ /* 0x000eb00000000a00 */
[----:B------:R-:W3:Y:S01]  /*00b0*/  LDC.64 R8, c[0x0][0x390] ;  /* 0x0000e400ff087b82 */ /* 0x000ee20000000a00 */
[----:B0-----:R-:W-:-:S07]  /*00c0*/  IMAD.WIDE R4, R2, 0x4, R4 ;  /* 0x0000000402047825 */ /* 0x001fce00078e0204 */
[----:B------:R-:W0:Y:S01]  /*00d0*/  LDC.64 R10, c[0x0][0x398] ;  /* 0x0000e600ff0a7b82 */ /* 0x000e220000000a00 */
[----:B-1----:R1:W4:Y:S01]  /*00e0*/  LDG.E R4, desc[UR4][R4.64] ;  /* 0x0000000404047981 */ /* 0x002322000c1e1900 */
[----:B--2---:R-:W-:-:S06]  /*00f0*/  IMAD.WIDE R6, R2, 0x4, R6 ;  /* 0x0000000402067825 */ /* 0x004fcc00078e0206 */
[----:B------:R-:W4:Y:S01]  /*0100*/  LDG.E R7, desc[UR4][R6.64] ;  /* 0x0000000406077981 */ /* 0x000f22000c1e1900 */
[----:B------:R-:W-:-:S04]  /*0110*/  I2FP.F32.S32 R3, UR6 ;  /* 0x0000000600037c45 */ /* 0x000fc80008201400 */
[----:B------:R-:W1:Y:S01]  /*0120*/  MUFU.RCP R12, R3 ;  /* 0x00000003000c7308 */ /* 0x000e620000001000 */
[----:B---3--:R-:W-:-:S04]  /*0130*/  IMAD.WIDE R8, R2, 0x4, R8 ;  /* 0x0000000402087825 */ /* 0x008fc800078e0208 */
[----:B------:R-:W-:Y:S02]  /*0140*/  IMAD.MOV.U32 R0, RZ, RZ, 0x3f800000 ;  /* 0x3f800000ff007424 */ /* 0x000fe400078e00ff */
[----:B0-----:R-:W-:-:S04]  /*0150*/  IMAD.WIDE R10, R2, 0x4, R10 ;  /* 0x00000004020a7825 */ /* 0x001fc800078e020a */
[----:B-1----:R-:W-:-:S04]  /*0160*/  FFMA R5, -R3, R12, 1 ;  /* 0x3f80000003057423 */ /* 0x002fc8000000010c */
[----:B------:R-:W-:Y:S01]  /*0170*/  FFMA R5, R12, R5, R12 ;  /* 0x000000050c057223 */ /* 0x000fe2000000000c */
[----:B------:R-:W-:Y:S01]  /*0180*/  BSSY.RECONVERGENT B0, `(.L_x_38) ;  /* 0x000000f000007945 */ /* 0x000fe20003800200 */
[C---:B----4-:R-:W-:Y:S01]  /*0190*/  FADD R13, R4.reuse, -R7 ;  /* 0x80000007040d7221 */ /* 0x050fe20000000000 */
[----:B------:R-:W-:-:S03]  /*01a0*/  FSETP.GT.AND P0, PT, R4, R7, PT ;  /* 0x000000070400720b */ /* 0x000fc60003f04000 */
[----:B------:R-:W-:Y:S01]  /*01b0*/  FADD R15, |R13|, -RZ ;  /* 0x800000ff0d0f7221 */ /* 0x000fe20000000200 */
[----:B------:R0:W-:Y:S01]  /*01c0*/  STG.E desc[UR4][R8.64], R13 ;  /* 0x0000000d08007986 */ /* 0x0001e2000c101904 */
[----:B------:R-:W-:-:S03]  /*01d0*/  FSEL R0, R0, -1, P0 ;  /* 0xbf80000000007808 */ /* 0x000fc60000000000 */
[----:B------:R0:W-:Y:S04]  /*01e0*/  STG.E desc[UR4][R10.64], R15 ;  /* 0x0000000f0a007986 */ /* 0x0001e8000c101904 */
[----:B------:R-:W1:Y:S01]  /*01f0*/  FCHK P0, R0, R3 ;  /* 0x0000000300007302 */ /* 0x000e620000000000 */
[----:B------:R-:W-:-:S04]  /*0200*/  FFMA R4, R0, R5, RZ ;  /* 0x0000000500047223 */ /* 0x000fc800000000ff */
[----:B------:R-:W-:-:S04]  /*0210*/  FFMA R6, -R3, R4, R0 ;  /* 0x0000000403067223 */ /* 0x000fc80000000100 */
[----:B------:R-:W-:Y:S01]  /*0220*/  FFMA R7, R5, R6, R4 ;  /* 0x0000000605077223 */ /* 0x000fe20000000004 */
[----:B01----:R-:W-:Y:S06]  /*0230*/  @!P0 BRA `(.L_x_39) ;  /* 0x00000000000c8947 */ /* 0x003fec0003800000 */
[----:B------:R-:W-:-:S07]  /*0240*/  MOV R4, 0x260 ;  /* 0x0000026000047802 */ /* 0x000fce0000000f00 */
[----:B------:R-:W-:Y:S05]  /*0250*/  CALL.REL.NOINC `($__internal_2_$__cuda_sm3x_div_rn_noftz_f32_slowpath) ;  /* 0x0000000000187944 */ /* 0x000fea0003c00000 */
[----:B------:R-:W-:-:S07]  /*0260*/  IMAD.MOV.U32 R7, RZ, RZ, R0 ;  /* 0x000000ffff077224 */ /* 0x000fce00078e0000 */
.L_x_39:
[----:B------:R-:W-:Y:S05]  /*0270*/  BSYNC.RECONVERGENT B0 ;  /* 0x0000000000007941 */ /* 0x000fea0003800200 */
.L_x_38:
[----:B------:R-:W0:Y:S02]  /*0280*/  LDC.64 R4, c[0x0][0x3a0] ;  /* 0x0000e800ff047b82 */ /* 0x000e240000000a00 */
[----:B0-----:R-:W-:-:S05]  /*0290*/  IMAD.WIDE R2, R2, 0x4, R4 ;  /* 0x0000000402027825 */ /* 0x001fca00078e0204 */
[----:B------:R-:W-:Y:S01]  /*02a0*/  STG.E desc[UR4][R2.64], R7 ;  /* 0x0000000702007986 */ /* 0x000fe2000c101904 */
[----:B------:R-:W-:Y:S05]  /*02b0*/  EXIT ;  /* 0x000000000000794d */ /* 0x000fea0003800000 */
        .weak           $__internal_2_$__cuda_sm3x_div_rn_noftz_f32_slowpath
        .type           $__internal_2_$__cuda_sm3x_div_rn_noftz_f32_slowpath,@function
        .size           $__internal_2_$__cuda_sm3x_div_rn_noftz_f32_slowpath,(.L_x_93 - $__internal_2_$__cuda_sm3x_div_rn_noftz_f32_slowpath)
$__internal_2_$__cuda_sm3x_div_rn_noftz_f32_slowpath:
[--C-:B------:R-:W-:Y:S01]  /*02c0*/  SHF.R.U32.HI R6, RZ, 0x17, R3.reuse ;  /* 0x00000017ff067819 */ /* 0x100fe20000011603 */
[----:B------:R-:W-:Y:S01]  /*02d0*/  BSSY.RECONVERGENT B1, `(.L_x_40) ;  /* 0x0000064000017945 */ /* 0x000fe20003800200 */
[--C-:B------:R-:W-:Y:S01]  /*02e0*/  SHF.R.U32.HI R5, RZ, 0x17, R0.reuse ;  /* 0x00000017ff057819 */ /* 0x100fe20000011600 */
[----:B------:R-:W-:Y:S01]  /*02f0*/  IMAD.MOV.U32 R7, RZ, RZ, R0 ;  /* 0x000000ffff077224 */ /* 0x000fe200078e0000 */
[----:B------:R-:W-:Y:S01]  /*0300*/  LOP3.LUT R6, R6, 0xff, RZ, 0xc0, !PT ;  /* 0x000000ff06067812 */ /* 0x000fe200078ec0ff */
[----:B------:R-:W-:Y:S01]  /*0310*/  IMAD.MOV.U32 R8, RZ, RZ, R3 ;  /* 0x000000ffff087224 */ /* 0x000fe200078e0003 */
        /* <DEDUP_REMOVED lines=30> */
.L_x_41:
[----:B------:R-:W-:Y:S01]  /*0500*/  LEA R3, R6, 0xc0800000, 0x17 ;  /* 0xc080000006037811 */ /* 0x000fe200078eb8ff */
[----:B------:R-:W-:Y:S01]  /*0510*/  VIADD R5, R5, 0xffffff81 ;  /* 0xffffff8105057836 */ /* 0x000fe20000000000 */
[----:B------:R-:W-:Y:S03]  /*0520*/  BSSY.RECONVERGENT B2, `(.L_x_46) ;  /* 0x0000035000027945 */ /* 0x000fe60003800200 */
        /* <DEDUP_REMOVED lines=26> */
[CCC-:B------:R-:W-:Y:S01]  /*06d0*/  FFMA.RZ R3, R10.reuse, R8.reuse, R7.reuse ;  /* 0x000000080a037223 */ /* 0x1c0fe2000000c007 */
[CCC-:B------:R-:W-:Y:S01]  /*06e0*/  FFMA.RM R6, R10.reuse, R8.reuse, R7.reuse ;  /* 0x000000080a067223 */ /* 0x1c0fe20000004007 */
[C---:B------:R-:W-:Y:S02]  /*06f0*/  ISETP.NE.AND P2, PT, R9.reuse, RZ, PT ;  /* 0x000000ff0900720c */ /* 0x040fe40003f45270 */
[----:B------:R-:W-:Y:S02]  /*0700*/  ISETP.NE.AND P1, PT, R9, RZ, PT ;  /* 0x000000ff0900720c */ /* 0x000fe40003f25270 */
[----:B------:R-:W-:Y:S01]  /*0710*/  LOP3.LUT R5, R3, 0x7fffff, RZ, 0xc0, !PT ;  /* 0x007fffff03057812 */ /* 0x000fe200078ec0ff */
[----:B------:R-:W-:Y:S01]  /*0720*/  FFMA.RP R3, R10, R8, R7 ;  /* 0x000000080a037223 */ /* 0x000fe20000008007 */
[----:B------:R-:W-:Y:S02]  /*0730*/  VIADD R8, R9, 0x20 ;  /* 0x0000002009087836 */ /* 0x000fe40000000000 */
[----:B------:R-:W-:Y:S01]  /*0740*/  LOP3.LUT R5, R5, 0x800000, RZ, 0xfc, !PT ;  /* 0x0080000005057812 */ /* 0x000fe200078efcff */
[----:B------:R-:W-:Y:S01]  /*0750*/  IMAD.MOV R7, RZ, RZ, -R9 ;  /* 0x000000ffff077224 */ /* 0x000fe200078e0a09 */
[----:B------:R-:W-:-:S02]  /*0760*/  FSETP.NEU.FTZ.AND P0, PT, R3, R6, PT ;  /* 0x000000060300720b */ /* 0x000fc40003f1d000 */
[----:B------:R-:W-:Y:S02]  /*0770*/  SHF.L.U32 R8, R5, R8, RZ ;  /* 0x0000000805087219 */ /* 0x000fe400000006ff */
[----:B------:R-:W-:Y:S02]  /*0780*/  SEL R6, R7, RZ, P2 ;  /* 0x000000ff07067207 */ /* 0x000fe40001000000 */
[----:B------:R-:W-:Y:S02]  /*0790*/  ISETP.NE.AND P1, PT, R8, RZ, P1 ;  /* 0x000000ff0800720c */ /* 0x000fe40000f25270 */
[----:B------:R-:W-:Y:S02]  /*07a0*/  SHF.R.U32.HI R6, RZ, R6, R5 ;  /* 0x00000006ff067219 */ /* 0x000fe40000011605 */
[----:B------:R-:W-:Y:S02]  /*07b0*/  PLOP3.LUT P0, PT, P0, P1, PT, 0xf8, 0x8f ;  /* 0x00000000008f781c */ /* 0x000fe40000703f70 */
[----:B------:R-:W-:-:S02]  /*07c0*/  SHF.R.U32.HI R8, RZ, 0x1, R6 ;  /* 0x00000001ff087819 */ /* 0x000fc40000011606 */
[----:B------:R-:W-:-:S04]  /*07d0*/  SEL R3, RZ, 0x1, !P0 ;  /* 0x00000001ff037807 */ /* 0x000fc80004000000 */
[----:B------:R-:W-:-:S04]  /*07e0*/  LOP3.LUT R3, R3, 0x1, R8, 0xf8, !PT ;  /* 0x0000000103037812 */ /* 0x000fc800078ef808 */
[----:B------:R-:W-:-:S05]  /*07f0*/  LOP3.LUT R3, R3, R6, RZ, 0xc0, !PT ;  /* 0x0000000603037212 */ /* 0x000fca00078ec0ff */
[----:B------:R-:W-:-:S05]  /*0800*/  IMAD.IADD R3, R8, 0x1, R3 ;  /* 0x0000000108037824 */ /* 0x000fca00078e0203 */
[----:B------:R-:W-:Y:S01]  /*0810*/  LOP3.LUT R0, R3, R0, RZ, 0xfc, !PT ;  /* 0x0000000003007212 */ /* 0x000fe200078efcff */
[----:B------:R-:W-:Y:S06]  /*0820*/  BRA `(.L_x_49) ;  /* 0x0000000000107947 */ /* 0x000fec0003800000 */
.L_x_48:
[----:B------:R-:W-:-:S04]  /*0830*/  LOP3.LUT R0, R0, 0x80000000, RZ, 0xc0, !PT ;  /* 0x8000000000007812 */ /* 0x000fc800078ec0ff */
[----:B------:R-:W-:Y:S01]  /*0840*/  LOP3.LUT R0, R0, 0x7f800000, RZ, 0xfc, !PT ;  /* 0x7f80000000007812 */ /* 0x000fe200078efcff */
[----:B------:R-:W-:Y:S06]  /*0850*/  BRA `(.L_x_49) ;  /* 0x0000000000047947 */ /* 0x000fec0003800000 */
.L_x_47:
[----:B------:R-:W-:-:S07]  /*0860*/  IMAD R0, R6, 0x800000, R0 ;  /* 0x0080000006007824 */ /* 0x000fce00078e0200 */
.L_x_49:
[----:B------:R-:W-:Y:S05]  /*0870*/  BSYNC.RECONVERGENT B2 ;  /* 0x0000000000027941 */ /* 0x000fea0003800200 */
.L_x_46:
[----:B------:R-:W-:Y:S05]  /*0880*/  BRA `(.L_x_50) ;  /* 0x0000000000207947 */ /* 0x000fea0003800000 */
.L_x_45:
[----:B------:R-:W-:-:S04]  /*0890*/  LOP3.LUT R0, R8, 0x80000000, R7, 0x48, !PT ;  /* 0x8000000008007812 */ /* 0x000fc800078e4807 */
[----:B------:R-:W-:Y:S01]  /*08a0*/  LOP3.LUT R0, R0, 0x7f800000, RZ, 0xfc, !PT ;  /* 0x7f80000000007812 */ /* 0x000fe200078efcff */
[----:B------:R-:W-:Y:S06]  /*08b0*/  BRA `(.L_x_50) ;  /* 0x0000000000147947 */ /* 0x000fec0003800000 */
.L_x_44:
[----:B------:R-:W-:Y:S01]  /*08c0*/  LOP3.LUT R0, R8, 0x80000000, R7, 0x48, !PT ;  /* 0x8000000008007812 */ /* 0x000fe200078e4807 */
[----:B------:R-:W-:Y:S06]  /*08d0*/  BRA `(.L_x_50) ;  /* 0x00000000000c7947 */ /* 0x000fec0003800000 */
.L_x_43:
[----:B------:R-:W0:Y:S01]  /*08e0*/  MUFU.RSQ R0, -QNAN ;  /* 0xffc0000000007908 */ /* 0x000e220000001400 */
[----:B------:R-:W-:Y:S05]  /*08f0*/  BRA `(.L_x_50) ;  /* 0x0000000000047947 */ /* 0x000fea0003800000 */
.L_x_42:
[----:B------:R-:W-:-:S07]  /*0900*/  FADD.FTZ R0, R0, R3 ;  /* 0x0000000300007221 */ /* 0x000fce0000010000 */
.L_x_50:
[----:B------:R-:W-:Y:S05]  /*0910*/  BSYNC.RECONVERGENT B1 ;  /* 0x0000000000017941 */ /* 0x000fea0003800200 */
.L_x_40:
[----:B------:R-:W-:-:S04]  /*0920*/  IMAD.MOV.U32 R5, RZ, RZ, 0x0 ;  /* 0x00000000ff057424 */ /* 0x000fc800078e00ff */
[----:B0-----:R-:W-:Y:S05]  /*0930*/  RET.REL.NODEC R4 `(_ZN2gs8training30compute_l1_loss_forward_kernelEPKfS2_PfS3_S3_i) ;  /* 0xfffffff404b07950 */ /* 0x001fea0003c3ffff */
.L_x_51:
        /* <DEDUP_REMOVED lines=12> */
.L_x_93:


//--------------------- .text._ZN2gs8training18fill_tensor_kernelEPffi --------------------------
	.section	.text._ZN2gs8training18fill_tensor_kernelEPffi,"ax",@progbits
	.align	128
        .global         _ZN2gs8training18fill_tensor_kernelEPffi
        .type           _ZN2gs8training18fill_tensor_kernelEPffi,@function
        .size           _ZN2gs8training18fill_tensor_kernelEPffi,(.L_x_102 - _ZN2gs8training18fill_tensor_kernelEPffi)
        .other          _ZN2gs8training18fill_tensor_kernelEPffi,@"STO_CUDA_ENTRY STV_DEFAULT"
_ZN2gs8training18fill_tensor_kernelEPffi:
.text._ZN2gs8training18fill_tensor_kernelEPffi:
        /* <DEDUP_REMOVED lines=10> */
[----:B------:R-:W1:Y:S01]  /*00a0*/  LDC R7, c[0x0][0x388] ;  /* 0x0000e200ff077b82 */ /* 0x000e620000000800 */
[----:B0-----:R-:W-:-:S05]  /*00b0*/  IMAD.WIDE R2, R5, 0x4, R2 ;  /* 0x0000000405027825 */ /* 0x001fca00078e0202 */
[----:B-1----:R-:W-:Y:S01]  /*00c0*/  STG.E desc[UR4][R2.64], R7 ;  /* 0x0000000702007986 */ /* 0x002fe2000c101904 */
[----:B------:R-:W-:Y:S05]  /*00d0*/  EXIT ;  /* 0x000000000000794d */ /* 0x000fea0003800000 */
.L_x_52:
        /* <DEDUP_REMOVED lines=10> */
.L_x_102:


//--------------------- .text._ZN2gs8training18zero_tensor_kernelEPfi --------------------------
	.section	.text._ZN2gs8training18zero_tensor_kernelEPfi,"ax",@progbits
	.align	128
        .global         _ZN2gs8training18zero_tensor_kernelEPfi
        .type           _ZN2gs8training18zero_tensor_kernelEPfi,@function
        .size           _ZN2gs8training18zero_tensor_kernelEPfi,(.L_x_103 - _ZN2gs8training18zero_tensor_kernelEPfi)
        .other          _ZN2gs8training18zero_tensor_kernelEPfi,@"STO_CUDA_ENTRY STV_DEFAULT"
_ZN2gs8training18zero_tensor_kernelEPfi:
.text._ZN2gs8training18zero_tensor_kernelEPfi:
        /* <DEDUP_REMOVED lines=10> */
[----:B0-----:R-:W-:-:S05]  /*00a0*/  IMAD.WIDE R2, R5, 0x4, R2 ;  /* 0x0000000405027825 */ /* 0x001fca00078e0202 */
[----:B-1----:R-:W-:Y:S01]  /*00b0*/  STG.E desc[UR4][R2.64], RZ ;  /* 0x000000ff02007986 */ /* 0x002fe2000c101904 */
[----:B------:R-:W-:Y:S05]  /*00c0*/  EXIT ;  /* 0x000000000000794d */ /* 0x000fea0003800000 */
.L_x_53:
        /* <DEDUP_REMOVED lines=11> */
.L_x_103:


//--------------------- .text._ZN2gs8training33add_opacity_regularization_kernelEPfPKffi --------------------------
	.section	.text._ZN2gs8training33add_opacity_regularization_kernelEPfPKffi,"ax",@progbits
	.align	128
        .global         _ZN2gs8training33add_opacity_regularization_kernelEPfPKffi
        .type           _ZN2gs8training33add_opacity_regularization_kernelEPfPKffi,@function
        .size           _ZN2gs8training33add_opacity_regularization_kernelEPfPKffi,(.L_x_95 - _ZN2gs8training33add_opacity_regularization_kernelEPfPKffi)
        .other          _ZN2gs8training33add_opacity_regularization_kernelEPfPKffi,@"STO_CUDA_ENTRY STV_DEFAULT"
_ZN2gs8training33add_opacity_regularization_kernelEPfPKffi:
.text._ZN2gs8training33add_opacity_regularization_kernelEPfPKffi:
        /* <DEDUP_REMOVED lines=10> */
[----:B0-----:R-:W-:-:S06]  /*00a0*/  IMAD.WIDE R2, R4, 0x4, R2 ;  /* 0x0000000404027825 */ /* 0x001fcc00078e0202 */
[----:B-1----:R-:W2:Y:S01]  /*00b0*/  LDG.E R2, desc[UR4][R2.64] ;  /* 0x0000000402027981 */ /* 0x002ea2000c1e1900 */
[----:B------:R-:W-:Y:S01]  /*00c0*/  IMAD.MOV.U32 R5, RZ, RZ, 0x3bbb989d ;  /* 0x3bbb989dff057424 */ /* 0x000fe200078e00ff */
[----:B------:R-:W-:Y:S01]  /*00d0*/  BSSY.RECONVERGENT B0, `(.L_x_54) ;  /* 0x0000016000007945 */ /* 0x000fe20003800200 */
[----:B------:R-:W-:Y:S02]  /*00e0*/  IMAD.MOV.U32 R7, RZ, RZ, 0x437c0000 ;  /* 0x437c0000ff077424 */ /* 0x000fe400078e00ff */
[----:B--2---:R-:W-:-:S04]  /*00f0*/  FFMA.SAT R0, R2, -R5, 0.5 ;  /* 0x3f00000002007423 */ /* 0x004fc80000002805 */
[----:B------:R-:W-:-:S04]  /*0100*/  FFMA.RM R0, R0, R7, 12582913 ;  /* 0x4b40000100007423 */ /* 0x000fc80000004007 */
[C---:B------:R-:W-:Y:S01]  /*0110*/  FADD R5, R0.reuse, -12583039 ;  /* 0xcb40007f00057421 */ /* 0x040fe20000000000 */
[----:B------:R-:W-:-:S03]  /*0120*/  IMAD.SHL.U32 R0, R0, 0x800000, RZ ;  /* 0x0080000000007824 */ /* 0x000fc600078e00ff */
[----:B------:R-:W-:-:S04]  /*0130*/  FFMA R5, R2, -1.4426950216293334961, -R5 ;  /* 0xbfb8aa3b02057823 */ /* 0x000fc80000000805 */
[----:B------:R-:W-:-:S06]  /*0140*/  FFMA R5, R2, -1.925963033500011079e-08, R5 ;  /* 0xb2a5706002057823 */ /* 0x000fcc0000000005 */
[----:B------:R-:W0:Y:S02]  /*0150*/  MUFU.EX2 R5, R5 ;  /* 0x0000000500057308 */ /* 0x000e240000000800 */
[----:B0-----:R-:W-:-:S04]  /*0160*/  FFMA R0, R0, R5, 1 ;  /* 0x3f80000000007423 */ /* 0x001fc80000000005 */
[----:B------:R-:W-:-:S05]  /*0170*/  VIADD R2, R0, 0x1800000 ;  /* 0x0180000000027836 */ /* 0x000fca0000000000 */
[----:B------:R-:W-:-:S04]  /*0180*/  LOP3.LUT R2, R2, 0x7f800000, RZ, 0xc0, !PT ;  /* 0x7f80000002027812 */ /* 0x000fc800078ec0ff */
[----:B------:R-:W-:-:S13]  /*0190*/  ISETP.GT.U32.AND P0, PT, R2, 0x1ffffff, PT ;  /* 0x01ffffff0200780c */ /* 0x000fda0003f04070 */
[----:B------:R-:W-:Y:S05]  /*01a0*/  @P0 BRA `(.L_x_55) ;  /* 0x0000000000100947 */ /* 0x000fea0003800000 */
[----:B------:R-:W-:-:S07]  /*01b0*/  MOV R6, 0x1d0 ;  /* 0x000001d000067802 */ /* 0x000fce0000000f00 */
[----:B------:R-:W-:Y:S05]  /*01c0*/  CALL.REL.NOINC `($__internal_3_$__cuda_sm20_rcp_rn_f32_slowpath) ;  /* 0x00000000007c7944 */ /* 0x000fea0003c00000 */
[----:B------:R-:W-:Y:S01]  /*01d0*/  IMAD.MOV.U32 R2, RZ, RZ, R3 ;  /* 0x000000ffff027224 */ /* 0x000fe200078e0003 */
[----:B------:R-:W-:Y:S06]  /*01e0*/  BRA `(.L_x_56) ;  /* 0x0000000000107947 */ /* 0x000fec0003800000 */
.L_x_55:
[----:B------:R-:W0:Y:S02]  /*01f0*/  MUFU.RCP R3, R0 ;  /* 0x0000000000037308 */ /* 0x000e240000001000 */
[----:B0-----:R-:W-:-:S04]  /*0200*/  FFMA R2, R0, R3, -1 ;  /* 0xbf80000000027423 */ /* 0x001fc80000000003 */
[----:B------:R-:W-:-:S04]  /*0210*/  FADD.FTZ R2, -R2, -RZ ;  /* 0x800000ff02027221 */ /* 0x000fc80000010100 */
[----:B------:R-:W-:-:S07]  /*0220*/  FFMA R2, R3, R2, R3 ;  /* 0x0000000203027223 */ /* 0x000fce0000000003 */
.L_x_56:
[----:B------:R-:W-:Y:S05]  /*0230*/  BSYNC.RECONVERGENT B0 ;  /* 0x0000000000007941 */ /* 0x000fea0003800200 */
.L_x_54:
[----:B------:R-:W0:Y:S01]  /*0240*/  LDCU.64 UR6, c[0x0][0x390] ;  /* 0x00007200ff0677ac */ /* 0x000e220008000a00 */
[----:B------:R-:W-:Y:S01]  /*0250*/  FADD R3, -R2, 1 ;  /* 0x3f80000002037421 */ /* 0x000fe20000000100 */
[----:B------:R-:W-:Y:S03]  /*0260*/  BSSY.RECONVERGENT B0, `(.L_x_57) ;  /* 0x000000f000007945 */ /* 0x000fe60003800200 */
[----:B------:R-:W-:Y:S01]  /*0270*/  FMUL R0, R3, R2 ;  /* 0x0000000203007220 */ /* 0x000fe20000400000 */
[----:B0-----:R-:W-:-:S03]  /*0280*/  I2FP.F32.S32 R5, UR7 ;  /* 0x0000000700057c45 */ /* 0x001fc60008201400 */
[----:B------:R-:W-:Y:S01]  /*0290*/  FMUL R0, R0, UR6 ;  /* 0x0000000600007c20 */ /* 0x000fe20008400000 */
[----:B------:R-:W0:Y:S08]  /*02a0*/  MUFU.RCP R6, R5 ;  /* 0x0000000500067308 */ /* 0x000e300000001000 */
[----:B------:R-:W1:Y:S01]  /*02b0*/  FCHK P0, R0, R5 ;  /* 0x0000000500007302 */ /* 0x000e620000000000 */
[----:B0-----:R-:W-:-:S04]  /*02c0*/  FFMA R3, -R5, R6, 1 ;  /* 0x3f80000005037423 */ /* 0x001fc80000000106 */
[----:B------:R-:W-:-:S04]  /*02d0*/  FFMA R3, R6, R3, R6 ;  /* 0x0000000306037223 */ /* 0x000fc80000000006 */
[----:B------:R-:W-:-:S04]  /*02e0*/  FFMA R2, R0, R3, RZ ;  /* 0x0000000300027223 */ /* 0x000fc800000000ff */
[----:B------:R-:W-:-:S04]  /*02f0*/  FFMA R6, -R5, R2, R0 ;  /* 0x0000000205067223 */ /* 0x000fc80000000100 */
[----:B------:R-:W-:Y:S01]  /*0300*/  FFMA R6, R3, R6, R2 ;  /* 0x0000000603067223 */ /* 0x000fe20000000002 */
[----:B-1----:R-:W-:Y:S06]  /*0310*/  @!P0 BRA `(.L_x_58) ;  /* 0x00000000000c8947 */ /* 0x002fec0003800000 */
[----:B------:R-:W-:-:S07]  /*0320*/  MOV R2, 0x340 ;  /* 0x0000034000027802 */ /* 0x000fce0000000f00 */
[----:B------:R-:W-:Y:S05]  /*0330*/  CALL.REL.NOINC `($__internal_4_$__cuda_sm3x_div_rn_noftz_f32_slowpath) ;  /* 0x0000000000f07944 */ /* 0x000fea0003c00000 */
[----:B------:R-:W-:-:S07]  /*0340*/  IMAD.MOV.U32 R6, RZ, RZ, R0 ;  /* 0x000000ffff067224 */ /* 0x000fce00078e0000 */
.L_x_58:
[----:B------:R-:W-:Y:S05]  /*0350*/  BSYNC.RECONVERGENT B0 ;  /* 0x0000000000007941 */ /* 0x000fea0003800200 */
.L_x_57:
[----:B------:R-:W0:Y:S02]  /*0360*/  LDC.64 R2, c[0x0][0x380] ;  /* 0x0000e000ff027b82 */ /* 0x000e240000000a00 */
[----:B0-----:R-:W-:-:S05]  /*0370*/  IMAD.WIDE R4, R4, 0x4, R2 ;  /* 0x0000000404047825 */ /* 0x001fca00078e0202 */
[----:B------:R-:W2:Y:S02]  /*0380*/  LDG.E R3, desc[UR4][R4.64] ;  /* 0x0000000404037981 */ /* 0x000ea4000c1e1900 */
[----:B--2---:R-:W-:-:S05]  /*0390*/  FADD R3, R3, R6 ;  /* 0x0000000603037221 */ /* 0x004fca0000000000 */
[----:B------:R-:W-:Y:S01]  /*03a0*/  STG.E desc[UR4][R4.64], R3 ;  /* 0x0000000304007986 */ /* 0x000fe2000c101904 */
[----:B------:R-:W-:Y:S05]  /*03b0*/  EXIT ;  /* 0x000000000000794d */ /* 0x000fea0003800000 */
        .weak           $__internal_3_$__cuda_sm20_rcp_rn_f32_slowpath
        .type           $__internal_3_$__cuda_sm20_rcp_rn_f32_slowpath,@function
        .size           $__internal_3_$__cuda_sm20_rcp_rn_f32_slowpath,($__internal_4_$__cuda_sm3x_div_rn_noftz_f32_slowpath - $__internal_3_$__cuda_sm20_rcp_rn_f32_slowpath)
$__internal_3_$__cuda_sm20_rcp_rn_f32_slowpath:
[----:B------:R-:W-:Y:S01]  /*03c0*/  IMAD.SHL.U32 R2, R0, 0x2, RZ ;  /* 0x0000000200027824 */ /* 0x000fe200078e00ff */
[----:B------:R-:W-:Y:S04]  /*03d0*/  BSSY.RECONVERGENT B1, `(.L_x_59) ;  /* 0x0000030000017945 */ /* 0x000fe80003800200 */
[----:B------:R-:W-:-:S04]  /*03e0*/  SHF.R.U32.HI R2, RZ, 0x18, R2 ;  /* 0x00000018ff027819 */ /* 0x000fc80000011602 */
[----:B------:R-:W-:-:S13]  /*03f0*/  ISETP.NE.U32.AND P0, PT, R2, RZ, PT ;  /* 0x000000ff0200720c */ /* 0x000fda0003f05070 */
[----:B------:R-:W-:Y:S05]  /*0400*/  @P0 BRA `(.L_x_60) ;  /* 0x0000000000280947 */ /* 0x000fea0003800000 */
[----:B------:R-:W-:-:S05]  /*0410*/  IMAD.SHL.U32 R2, R0, 0x2, RZ ;  /* 0x0000000200027824 */ /* 0x000fca00078e00ff */
[----:B------:R-:W-:-:S13]  /*0420*/  ISETP.NE.AND P0, PT, R2, RZ, PT ;  /* 0x000000ff0200720c */ /* 0x000fda0003f05270 */
[----:B------:R-:W-:Y:S01]  /*0430*/  @P0 FFMA R5, R0, 1.84467440737095516160e+19, RZ ;  /* 0x5f80000000050823 */ /* 0x000fe200000000ff */
[----:B------:R-:W-:Y:S08]  /*0440*/  @!P0 MUFU.RCP R3, R0 ;  /* 0x0000000000038308 */ /* 0x000ff00000001000 */
[----:B------:R-:W0:Y:S02]  /*0450*/  @P0 MUFU.RCP R2, R5 ;  /* 0x0000000500020308 */ /* 0x000e240000001000 */
[----:B0-----:R-:W-:-:S04]  /*0460*/  @P0 FFMA R7, R5, R2, -1 ;  /* 0xbf80000005070423 */ /* 0x001fc80000000002 */
[----:B------:R-:W-:-:S04]  /*0470*/  @P0 FADD.FTZ R7, -R7, -RZ ;  /* 0x800000ff07070221 */ /* 0x000fc80000010100 */
[----:B------:R-:W-:-:S04]  /*0480*/  @P0 FFMA R2, R2, R7, R2 ;  /* 0x0000000702020223 */ /* 0x000fc80000000002 */
[----:B------:R-:W-:Y:S01]  /*0490*/  @P0 FFMA R3, R2, 1.84467440737095516160e+19, RZ ;  /* 0x5f80000002030823 */ /* 0x000fe200000000ff */
[----:B------:R-:W-:Y:S06]  /*04a0*/  BRA `(.L_x_61) ;  /* 0x0000000000887947 */ /* 0x000fec0003800000 */
.L_x_60:
[----:B------:R-:W-:-:S05]  /*04b0*/  VIADD R3, R2, 0xffffff03 ;  /* 0xffffff0302037836 */ /* 0x000fca0000000000 */
[----:B------:R-:W-:-:S13]  /*04c0*/  ISETP.GT.U32.AND P0, PT, R3, 0x1, PT ;  /* 0x000000010300780c */ /* 0x000fda0003f04070 */
[----:B------:R-:W-:Y:S05]  /*04d0*/  @P0 BRA `(.L_x_62) ;  /* 0x0000000000780947 */ /* 0x000fea0003800000 */
[----:B------:R-:W-:Y:S01]  /*04e0*/  LOP3.LUT R5, R0, 0x7fffff, RZ, 0xc0, !PT ;  /* 0x007fffff00057812 */ /* 0x000fe200078ec0ff */
[----:B------:R-:W-:-:S03]  /*04f0*/  IMAD.MOV.U32 R10, RZ, RZ, 0x3 ;  /* 0x00000003ff0a7424 */ /* 0x000fc600078e00ff */
[----:B------:R-:W-:Y:S02]  /*0500*/  LOP3.LUT R5, R5, 0x3f800000, RZ, 0xfc, !PT ;  /* 0x3f80000005057812 */ /* 0x000fe400078efcff */
[----:B------:R-:W-:Y:S02]  /*0510*/  SHF.L.U32 R11, R10, R3, RZ ;  /* 0x000000030a0b7219 */ /* 0x000fe400000006ff */
[----:B------:R-:W0:Y:S02]  /*0520*/  MUFU.RCP R8, R5 ;  /* 0x0000000500087308 */ /* 0x000e240000001000 */
[----:B0-----:R-:W-:-:S04]  /*0530*/  FFMA R7, R5, R8, -1 ;  /* 0xbf80000005077423 */ /* 0x001fc80000000008 */
[----:B------:R-:W-:-:S04]  /*0540*/  FADD.FTZ R7, -R7, -RZ ;  /* 0x800000ff07077221 */ /* 0x000fc80000010100 */
[CCC-:B------:R-:W-:Y:S01]  /*0550*/  FFMA.RM R9, R8.reuse, R7.reuse, R8.reuse ;  /* 0x0000000708097223 */ /* 0x1c0fe20000004008 */
[----:B------:R-:W-:-:S04]  /*0560*/  FFMA.RP R8, R8, R7, R8 ;  /* 0x0000000708087223 */ /* 0x000fc80000008008 */
[C---:B------:R-:W-:Y:S02]  /*0570*/  LOP3.LUT R7, R9.reuse, 0x7fffff, RZ, 0xc0, !PT ;  /* 0x007fffff09077812 */ /* 0x040fe400078ec0ff */
[----:B------:R-:W-:Y:S02]  /*0580*/  FSETP.NEU.FTZ.AND P0, PT, R9, R8, PT ;  /* 0x000000080900720b */ /* 0x000fe40003f1d000 */
[----:B------:R-:W-:Y:S02]  /*0590*/  LOP3.LUT R8, R7, 0x800000, RZ, 0xfc, !PT ;  /* 0x0080000007087812 */ /* 0x000fe400078efcff */
[----:B------:R-:W-:Y:S02]  /*05a0*/  SEL R7, RZ, 0xffffffff, !P0 ;  /* 0xffffffffff077807 */ /* 0x000fe40004000000 */
[----:B------:R-:W-:-:S03]  /*05b0*/  LOP3.LUT R10, R11, R8, RZ, 0xc0, !PT ;  /* 0x000000080b0a7212 */ /* 0x000fc600078ec0ff */
[----:B------:R-:W-:Y:S01]  /*05c0*/  IMAD.MOV R7, RZ, RZ, -R7 ;  /* 0x000000ffff077224 */ /* 0x000fe200078e0a07 */
[----:B------:R-:W-:-:S04]  /*05d0*/  SHF.R.U32.HI R10, RZ, R3, R10 ;  /* 0x00000003ff0a7219 */ /* 0x000fc8000001160a */
[----:B------:R-:W-:Y:S02]  /*05e0*/  LOP3.LUT P1, RZ, R7, R3, R8, 0xf8, !PT ;  /* 0x0000000307ff7212 */ /* 0x000fe4000782f808 */
[C---:B------:R-:W-:Y:S02]  /*05f0*/  LOP3.LUT P0, RZ, R10.reuse, 0x1, RZ, 0xc0, !PT ;  /* 0x000000010aff7812 */ /* 0x040fe4000780c0ff */
[----:B------:R-:W-:-:S04]  /*0600*/  LOP3.LUT P2, RZ, R10, 0x2, RZ, 0xc0, !PT ;  /* 0x000000020aff7812 */ /* 0x000fc8000784c0ff */
[----:B------:R-:W-:Y:S02]  /*0610*/  PLOP3.LUT P0, PT, P0, P1, P2, 0xe0, 0x0 ;  /* 0x000000000000781c */ /* 0x000fe40000703c20 */
[----:B------:R-:W-:Y:S02]  /*0620*/  LOP3.LUT P1, RZ, R0, 0x7fffff, RZ, 0xc0, !PT ;  /* 0x007fffff00ff7812 */ /* 0x000fe4000782c0ff */
[----:B------:R-:W-:-:S04]  /*0630*/  SEL R3, RZ, 0x1, !P0 ;  /* 0x00000001ff037807 */ /* 0x000fc80004000000 */
[----:B------:R-:W-:-:S04]  /*0640*/  IADD3 R3, PT, PT, -R3, RZ, RZ ;  /* 0x000000ff03037210 */ /* 0x000fc80007ffe1ff */
[----:B------:R-:W-:Y:S01]  /*0650*/  ISETP.GE.AND P0, PT, R3, RZ, PT ;  /* 0x000000ff0300720c */ /* 0x000fe20003f06270 */
[----:B------:R-:W-:-:S05]  /*0660*/  VIADD R3, R2, 0xffffff04 ;  /* 0xffffff0402037836 */ /* 0x000fca0000000000 */
[----:B------:R-:W-:-:S07]  /*0670*/  SHF.R.U32.HI R3, RZ, R3, R8 ;  /* 0x00000003ff037219 */ /* 0x000fce0000011608 */
[----:B------:R-:W-:-:S04]  /*0680*/  @!P0 VIADD R3, R3, 0x1 ;  /* 0x0000000103038836 */ /* 0x000fc80000000000 */
[----:B------:R-:W-:-:S05]  /*0690*/  @!P1 IMAD.SHL.U32 R3, R3, 0x2, RZ ;  /* 0x0000000203039824 */ /* 0x000fca00078e00ff */
[----:B------:R-:W-:Y:S01]  /*06a0*/  LOP3.LUT R3, R3, 0x80000000, R0, 0xf8, !PT ;  /* 0x8000000003037812 */ /* 0x000fe200078ef800 */
[----:B------:R-:W-:Y:S06]  /*06b0*/  BRA `(.L_x_61) ;  /* 0x0000000000047947 */ /* 0x000fec0003800000 */
.L_x_62:
[----:B------:R0:W1:Y:S02]  /*06c0*/  MUFU.RCP R3, R0 ;  /* 0x0000000000037308 */ /* 0x0000640000001000 */
.L_x_61:
[----:B------:R-:W-:Y:S05]  /*06d0*/  BSYNC.RECONVERGENT B1 ;  /* 0x0000000000017941 */ /* 0x000fea0003800200 */
.L_x_59:
[----:B------:R-:W-:-:S04]  /*06e0*/  IMAD.MOV.U32 R7, RZ, RZ, 0x0 ;  /* 0x00000000ff077424 */ /* 0x000fc800078e00ff */
[----:B01----:R-:W-:Y:S05]  /*06f0*/  RET.REL.NODEC R6 `(_ZN2gs8training33add_opacity_regularization_kernelEPfPKffi) ;  /* 0xfffffff806407950 */ /* 0x003fea0003c3ffff */
        .weak           $__internal_4_$__cuda_sm3x_div_rn_noftz_f32_slowpath
        .type           $__internal_4_$__cuda_sm3x_div_rn_noftz_f32_slowpath,@function
        .size           $__internal_4_$__cuda_sm3x_div_rn_noftz_f32_slowpath,(.L_x_95 - $__internal_4_$__cuda_sm3x_div_rn_noftz_f32_slowpath)
$__internal_4_$__cuda_sm3x_div_rn_noftz_f32_slowpath:
[----:B------:R-:W-:Y:S01]  /*0700*/  SHF.R.U32.HI R6, RZ, 0x17, R5 ;  /* 0x00000017ff067819 */ /* 0x000fe20000011605 */
[----:B------:R-:W-:Y:S01]  /*0710*/  BSSY.RECONVERGENT B1, `(.L_x_63) ;  /* 0x0000064000017945 */ /* 0x000fe20003800200 */
[--C-:B------:R-:W-:Y:S01]  /*0720*/  SHF.R.U32.HI R3, RZ, 0x17, R0.reuse ;  /* 0x00000017ff037819 */ /* 0x100fe20000011600 */
[----:B------:R-:W-:Y:S01]  /*0730*/  IMAD.MOV.U32 R7, RZ, RZ, R0 ;  /* 0x000000ffff077224 */ /* 0x000fe200078e0000 */
[----:B------:R-:W-:Y:S02]  /*0740*/  LOP3.LUT R6, R6, 0xff, RZ, 0xc0, !PT ;  /* 0x000000ff06067812 */ /* 0x000fe400078ec0ff */
[----:B------:R-:W-:-:S03]  /*0750*/  LOP3.LUT R10, R3, 0xff, RZ, 0xc0, !PT ;  /* 0x000000ff030a7812 */ /* 0x000fc600078ec0ff */
[----:B------:R-:W-:Y:S02]  /*0760*/  VIADD R9, R6, 0xffffffff ;  /* 0xffffffff06097836 */ /* 0x000fe40000000000 */
[----:B------:R-:W-:-:S03]  /*0770*/  VIADD R11, R10, 0xffffffff ;  /* 0xffffffff0a0b7836 */ /* 0x000fc60000000000 */
[----:B------:R-:W-:-:S04]  /*0780*/  ISETP.GT.U32.AND P0, PT, R9, 0xfd, PT ;  /* 0x000000fd0900780c */ /* 0x000fc80003f04070 */
[----:B------:R-:W-:-:S13]  /*0790*/  ISETP.GT.U32.OR P0, PT, R11, 0xfd, P0 ;  /* 0x000000fd0b00780c */ /* 0x000fda0000704470 */
[----:B------:R-:W-:Y:S01]  /*07a0*/  @!P0 MOV R8, RZ ;  /* 0x000000ff00088202 */ /* 0x000fe20000000f00 */
[----:B------:R-:W-:Y:S06]  /*07b0*/  @!P0 BRA `(.L_x_64) ;  /* 0x0000000000608947 */ /* 0x000fec0003800000 */
[----:B------:R-:W-:Y:S01]  /*07c0*/  FSETP.GTU.FTZ.AND P0, PT, |R0|, +INF , PT ;  /* 0x7f8000000000780b */ /* 0x000fe20003f1c200 */
[----:B------:R-:W-:Y:S01]  /*07d0*/  IMAD.MOV.U32 R3, RZ, RZ, R5 ;  /* 0x000000ffff037224 */ /* 0x000fe200078e0005 */
        /* <DEDUP_REMOVED lines=22> */
.L_x_64:
[----:B------:R-:W-:Y:S01]  /*0940*/  LEA R0, R6, 0xc0800000, 0x17 ;  /* 0xc080000006007811 */ /* 0x000fe200078eb8ff */
[----:B------:R-:W-:Y:S01]  /*0950*/  VIADD R3, R10, 0xffffff81 ;  /* 0xffffff810a037836 */ /* 0x000fe20000000000 */
[----:B------:R-:W-:Y:S03]  /*0960*/  BSSY.RECONVERGENT B2, `(.L_x_69) ;  /* 0x0000035000027945 */ /* 0x000fe60003800200 */
[----:B------:R-:W-:Y:S02]  /*0970*/  IMAD.IADD R5, R5, 0x1, -R0 ;  /* 0x0000000105057824 */ /* 0x000fe400078e0a00 */
[----:B------:R-:W-:Y:S02]  /*0980*/  IMAD R0, R3, -0x800000, R7 ;  /* 0xff80000003007824 */ /* 0x000fe400078e0207 */
[----:B------:R0:W1:Y:S01]  /*0990*/  MUFU.RCP R9, R5 ;  /* 0x0000000500097308 */ /* 0x0000620000001000 */
[----:B------:R-:W-:Y:S01]  /*09a0*/  FADD.FTZ R11, -R5, -RZ ;  /* 0x800000ff050b7221 */ /* 0x000fe20000010100 */
[----:B0-----:R-:W-:-:S05]  /*09b0*/  IADD3 R5, PT, PT, R3, 0x7f, -R6 ;  /* 0x0000007f03057810 */ /* 0x001fca0007ffe806 */
[----:B------:R-:W-:Y:S02]  /*09c0*/  IMAD.IADD R5, R5, 0x1, R8 ;  /* 0x0000000105057824 */ /* 0x000fe400078e0208 */
[----:B-1----:R-:W-:-:S04]  /*09d0*/  FFMA R10, R9, R11, 1 ;  /* 0x3f800000090a7423 */ /* 0x002fc8000000000b */
[----:B------:R-:W-:-:S04]  /*09e0*/  FFMA R12, R9, R10, R9 ;  /* 0x0000000a090c7223 */ /* 0x000fc80000000009 */
[----:B------:R-:W-:-:S04]  /*09f0*/  FFMA R7, R0, R12, RZ ;  /* 0x0000000c00077223 */ /* 0x000fc800000000ff */
[----:B------:R-:W-:-:S04]  /*0a00*/  FFMA R10, R11, R7, R0 ;  /* 0x000000070b0a7223 */ /* 0x000fc80000000000 */
[----:B------:R-:W-:-:S04]  /*0a10*/  FFMA R7, R12, R10, R7 ;  /* 0x0000000a0c077223 */ /* 0x000fc80000000007 */
[----:B------:R-:W-:-:S04]  /*0a20*/  FFMA R10, R11, R7, R0 ;  /* 0x000000070b0a7223 */ /* 0x000fc80000000000 */
        /* <DEDUP_REMOVED lines=15> */
[C---:B------:R-:W-:Y:S02]  /*0b20*/  VIADD R8, R9.reuse, 0x20 ;  /* 0x0000002009087836 */ /* 0x040fe40000000000 */
[CCC-:B------:R-:W-:Y:S01]  /*0b30*/  FFMA.RM R6, R12.reuse, R10.reuse, R7.reuse ;  /* 0x0000000a0c067223 */ /* 0x1c0fe20000004007 */
        /* <DEDUP_REMOVED lines=19> */
.L_x_71:
[----:B------:R-:W-:-:S04]  /*0c70*/  LOP3.LUT R0, R0, 0x80000000, RZ, 0xc0, !PT ;  /* 0x8000000000007812 */ /* 0x000fc800078ec0ff */
[----:B------:R-:W-:Y:S01]  /*0c80*/  LOP3.LUT R0, R0, 0x7f800000, RZ, 0xfc, !PT ;  /* 0x7f80000000007812 */ /* 0x000fe200078efcff */
[----:B------:R-:W-:Y:S06]  /*0c90*/  BRA `(.L_x_72) ;  /* 0x0000000000047947 */ /* 0x000fec0003800000 */
.L_x_70:
[----:B------:R-:W-:-:S07]  /*0ca0*/  IMAD R0, R5, 0x800000, R0 ;  /* 0x0080000005007824 */ /* 0x000fce00078e0200 */
.L_x_72:
[----:B------:R-:W-:Y:S05]  /*0cb0*/  BSYNC.RECONVERGENT B2 ;  /* 0x0000000000027941 */ /* 0x000fea0003800200 */
.L_x_69:
[----:B------:R-:W-:Y:S05]  /*0cc0*/  BRA `(.L_x_73) ;  /* 0x0000000000207947 */ /* 0x000fea0003800000 */
.L_x_68:
[----:B------:R-:W-:-:S04]  /*0cd0*/  LOP3.LUT R0, R5, 0x80000000, R7, 0x48, !PT ;  /* 0x8000000005007812 */ /* 0x000fc800078e4807 */
[----:B------:R-:W-:Y:S01]  /*0ce0*/  LOP3.LUT R0, R0, 0x7f800000, RZ, 0xfc, !PT ;  /* 0x7f80000000007812 */ /* 0x000fe200078efcff */
[----:B------:R-:W-:Y:S06]  /*0cf0*/  BRA `(.L_x_73) ;  /* 0x0000000000147947 */ /* 0x000fec0003800000 */
.L_x_67:
[----:B------:R-:W-:Y:S01]  /*0d00*/  LOP3.LUT R0, R5, 0x80000000, R7, 0x48, !PT ;  /* 0x8000000005007812 */ /* 0x000fe200078e4807 */
[----:B------:R-:W-:Y:S06]  /*0d10*/  BRA `(.L_x_73) ;  /* 0x00000000000c7947 */ /* 0x000fec0003800000 */
.L_x_66:
[----:B------:R-:W0:Y:S01]  /*0d20*/  MUFU.RSQ R0, -QNAN ;  /* 0xffc0000000007908 */ /* 0x000e220000001400 */
[----:B------:R-:W-:Y:S05]  /*0d30*/  BRA `(.L_x_73) ;  /* 0x0000000000047947 */ /* 0x000fea0003800000 */
.L_x_65:
[----:B------:R-:W-:-:S07]  /*0d40*/  FADD.FTZ R0, R0, R3 ;  /* 0x0000000300007221 */ /* 0x000fce0000010000 */
.L_x_73:
[----:B------:R-:W-:Y:S05]  /*0d50*/  BSYNC.RECONVERGENT B1 ;  /* 0x0000000000017941 */ /* 0x000fea0003800200 */
.L_x_63:
[----:B------:R-:W-:-:S04]  /*0d60*/  IMAD.MOV.U32 R3, RZ, RZ, 0x0 ;  /* 0x00000000ff037424 */ /* 0x000fc800078e00ff */
[----:B0-----:R-:W-:Y:S05]  /*0d70*/  RET.REL.NODEC R2 `(_ZN2gs8training33add_opacity_regularization_kernelEPfPKffi) ;  /* 0xfffffff002a07950 */ /* 0x001fea0003c3ffff */
.L_x_74:
        /* <DEDUP_REMOVED lines=16> */
.L_x_95:


//--------------------- .text._ZN2gs8training31add_scale_regularization_kernelEPfPKffi --------------------------
	.section	.text._ZN2gs8training31add_scale_regularization_kernelEPfPKffi,"ax",@progbits
	.align	128
        .global         _ZN2gs8training31add_scale_regularization_kernelEPfPKffi
        .type           _ZN2gs8training31add_scale_regularization_kernelEPfPKffi,@function
        .size           _ZN2gs8training31add_scale_regularization_kernelEPfPKffi,(.L_x_96 - _ZN2gs8training31add_scale_regularization_kernelEPfPKffi)
        .other          _ZN2gs8training31add_scale_regularization_kernelEPfPKffi,@"STO_CUDA_ENTRY STV_DEFAULT"
_ZN2gs8training31add_scale_regularization_kernelEPfPKffi:
.text._ZN2gs8training31add_scale_regularization_kernelEPfPKffi:
        /* <DEDUP_REMOVED lines=15> */
[----:B--2---:R-:W-:-:S04]  /*00f0*/  FFMA.SAT R0, R4, R3, 0.5 ;  /* 0x3f00000004007423 */ /* 0x004fc80000002003 */
[----:B------:R-:W-:Y:S01]  /*0100*/  FFMA.RM R0, R0, R7, 12582913 ;  /* 0x4b40000100007423 */ /* 0x000fe20000004007 */
[----:B------:R-:W-:Y:S01]  /*0110*/  I2FP.F32.S32 R7, UR6 ;  /* 0x0000000600077c45 */ /* 0x000fe20008201400 */
[----:B------:R-:W0:Y:S02]  /*0120*/  LDCU UR6, c[0x0][0x390] ;  /* 0x00007200ff0677ac */ /* 0x000e240008000800 */
[C---:B------:R-:W-:Y:S01]  /*0130*/  FADD R3, R0.reuse, -12583039 ;  /* 0xcb40007f00037421 */ /* 0x040fe20000000000 */
[----:B------:R-:W1:Y:S01]  /*0140*/  MUFU.RCP R6, R7 ;  /* 0x0000000700067308 */ /* 0x000e620000001000 */
[----:B------:R-:W-:Y:S02]  /*0150*/  IMAD.SHL.U32 R0, R0, 0x800000, RZ ;  /* 0x0080000000007824 */ /* 0x000fe400078e00ff */
[----:B------:R-:W-:-:S04]  /*0160*/  FFMA R3, R4, 1.4426950216293334961, -R3 ;  /* 0x3fb8aa3b04037823 */ /* 0x000fc80000000803 */
[----:B------:R-:W-:-:S06]  /*0170*/  FFMA R3, R4, 1.925963033500011079e-08, R3 ;  /* 0x32a5706004037823 */ /* 0x000fcc0000000003 */
[----:B------:R-:W2:Y:S01]  /*0180*/  MUFU.EX2 R3, R3 ;  /* 0x0000000300037308 */ /* 0x000ea20000000800 */
[----:B-1----:R-:W-:-:S04]  /*0190*/  FFMA R5, -R7, R6, 1 ;  /* 0x3f80000007057423 */ /* 0x002fc80000000106 */
[----:B------:R-:W-:Y:S01]  /*01a0*/  FFMA R5, R6, R5, R6 ;  /* 0x0000000506057223 */ /* 0x000fe20000000006 */
[----:B--2---:R-:W-:-:S04]  /*01b0*/  FMUL R0, R0, R3 ;  /* 0x0000000300007220 */ /* 0x004fc80000400000 */
[----:B0-----:R-:W-:-:S04]  /*01c0*/  FMUL R0, R0, UR6 ;  /* 0x0000000600007c20 */ /* 0x001fc80008400000 */
[----:B------:R-:W0:Y:S01]  /*01d0*/  FCHK P0, R0, R7 ;  /* 0x0000000700007302 */ /* 0x000e220000000000 */
[----:B------:R-:W-:-:S04]  /*01e0*/  FFMA R4, R0, R5, RZ ;  /* 0x0000000500047223 */ /* 0x000fc800000000ff */
[----:B------:R-:W-:-:S04]  /*01f0*/  FFMA R3, -R7, R4, R0 ;  /* 0x0000000407037223 */ /* 0x000fc80000000100 */
[----:B------:R-:W-:Y:S01]  /*0200*/  FFMA R6, R5, R3, R4 ;  /* 0x0000000305067223 */ /* 0x000fe20000000004 */
[----:B0-----:R-:W-:Y:S06]  /*0210*/  @!P0 BRA `(.L_x_76) ;  /* 0x00000000000c8947 */ /* 0x001fec0003800000 */
[----:B------:R-:W-:-:S07]  /*0220*/  MOV R4, 0x240 ;  /* 0x0000024000047802 */ /* 0x000fce0000000f00 */
[----:B------:R-:W-:Y:S05]  /*0230*/  CALL.REL.NOINC `($__internal_5_$__cuda_sm3x_div_rn_noftz_f32_slowpath) ;  /* 0x0000000000207944 */ /* 0x000fea0003c00000 */
[----:B------:R-:W-:-:S07]  /*0240*/  IMAD.MOV.U32 R6, RZ, RZ, R0 ;  /* 0x000000ffff067224 */ /* 0x000fce00078e0000 */
.L_x_76:
[----:B------:R-:W-:Y:S05]  /*0250*/  BSYNC.RECONVERGENT B0 ;  /* 0x0000000000007941 */ /* 0x000fea0003800200 */
.L_x_75:
[----:B------:R-:W0:Y:S02]  /*0260*/  LDC.64 R4, c[0x0][0x380] ;  /* 0x0000e000ff047b82 */ /* 0x000e240000000a00 */
[----:B0-----:R-:W-:-:S05]  /*0270*/  IMAD.WIDE R2, R2, 0x4, R4 ;  /* 0x0000000402027825 */ /* 0x001fca00078e0204 */
[----:B------:R-:W2:Y:S02]  /*0280*/  LDG.E R5, desc[UR4][R2.64] ;  /* 0x0000000402057981 */ /* 0x000ea4000c1e1900 */
[----:B--2---:R-:W-:-:S05]  /*0290*/  FADD R5, R5, R6 ;  /* 0x0000000605057221 */ /* 0x004fca0000000000 */
[----:B------:R-:W-:Y:S01]  /*02a0*/  STG.E desc[UR4][R2.64], R5 ;  /* 0x0000000502007986 */ /* 0x000fe2000c101904 */
[----:B------:R-:W-:Y:S05]  /*02b0*/  EXIT ;  /* 0x000000000000794d */ /* 0x000fea0003800000 */
        .weak           $__internal_5_$__cuda_sm3x_div_rn_noftz_f32_slowpath
        .type           $__internal_5_$__cuda_sm3x_div_rn_noftz_f32_slowpath,@function
        .size           $__internal_5_$__cuda_sm3x_div_rn_noftz_f32_slowpath,(.L_x_96 - $__internal_5_$__cuda_sm3x_div_rn_noftz_f32_slowpath)
$__internal_5_$__cuda_sm3x_div_rn_noftz_f32_slowpath:
        /* <DEDUP_REMOVED lines=36> */
.L_x_78:
        /* <DEDUP_REMOVED lines=35> */
[----:B------:R-:W-:Y:S01]  /*0730*/  IADD3 R8, PT, PT, R7, 0x20, RZ ;  /* 0x0000002007087810 */ /* 0x000fe20007ffe0ff */
        /* <DEDUP_REMOVED lines=15> */
.L_x_85:
[----:B------:R-:W-:-:S04]  /*0830*/  LOP3.LUT R0, R0, 0x80000000, RZ, 0xc0, !PT ;  /* 0x8000000000007812 */ /* 0x000fc800078ec0ff */
[----:B------:R-:W-:Y:S01]  /*0840*/  LOP3.LUT R0, R0, 0x7f800000, RZ, 0xfc, !PT ;  /* 0x7f80000000007812 */ /* 0x000fe200078efcff */
[----:B------:R-:W-:Y:S06]  /*0850*/  BRA `(.L_x_86) ;  /* 0x0000000000047947 */ /* 0x000fec0003800000 */
.L_x_84:
[----:B------:R-:W-:-:S07]  /*0860*/  IMAD R0, R6, 0x800000, R0 ;  /* 0x0080000006007824 */ /* 0x000fce00078e0200 */
.L_x_86:
[----:B------:R-:W-:Y:S05]  /*0870*/  BSYNC.RECONVERGENT B2 ;  /* 0x0000000000027941 */ /* 0x000fea0003800200 */
.L_x_83:
[----:B------:R-:W-:Y:S05]  /*0880*/  BRA `(.L_x_87) ;  /* 0x0000000000207947 */ /* 0x000fea0003800000 */
.L_x_82:
[----:B------:R-:W-:-:S04]  /*0890*/  LOP3.LUT R0, R7, 0x80000000, R8, 0x48, !PT ;  /* 0x8000000007007812 */ /* 0x000fc800078e4808 */
[----:B------:R-:W-:Y:S01]  /*08a0*/  LOP3.LUT R0, R0, 0x7f800000, RZ, 0xfc, !PT ;  /* 0x7f80000000007812 */ /* 0x000fe200078efcff */
[----:B------:R-:W-:Y:S06]  /*08b0*/  BRA `(.L_x_87) ;  /* 0x0000000000147947 */ /* 0x000fec0003800000 */
.L_x_81:
[----:B------:R-:W-:Y:S01]  /*08c0*/  LOP3.LUT R0, R7, 0x80000000, R8, 0x48, !PT ;  /* 0x8000000007007812 */ /* 0x000fe200078e4808 */
[----:B------:R-:W-:Y:S06]  /*08d0*/  BRA `(.L_x_87) ;  /* 0x00000000000c7947 */ /* 0x000fec0003800000 */
.L_x_80:
[----:B------:R-:W0:Y:S01]  /*08e0*/  MUFU.RSQ R0, -QNAN ;  /* 0xffc0000000007908 */ /* 0x000e220000001400 */
[----:B------:R-:W-:Y:S05]  /*08f0*/  BRA `(.L_x_87) ;  /* 0x0000000000047947 */ /* 0x000fea0003800000 */
.L_x_79:
[----:B------:R-:W-:-:S07]  /*0900*/  FADD.FTZ R0, R0, R3 ;  /* 0x0000000300007221 */ /* 0x000fce0000010000 */
.L_x_87:
[----:B------:R-:W-:Y:S05]  /*0910*/  BSYNC.RECONVERGENT B1 ;  /* 0x0000000000017941 */ /* 0x000fea0003800200 */
.L_x_77:
[----:B------:R-:W-:-:S04]  /*0920*/  IMAD.MOV.U32 R5, RZ, RZ, 0x0 ;  /* 0x00000000ff057424 */ /* 0x000fc800078e00ff */
[----:B0-----:R-:W-:Y:S05]  /*0930*/  RET.REL.NODEC R4 `(_ZN2gs8training31add_scale_regularization_kernelEPfPKffi) ;  /* 0xfffffff404b07950 */ /* 0x001fea0003c3ffff */
.L_x_88:
        /* <DEDUP_REMOVED lines=12> */
.L_x_96:


//--------------------- .text._ZN2gs8training23background_blend_kernelEPfPKfS3_f --------------------------
	.section	.text._ZN2gs8training23background_blend_kernelEPfPKfS3_f,"ax",@progbits
	.align	128
        .global         _ZN2gs8training23background_blend_kernelEPfPKfS3_f
        .type           _ZN2gs8training23background_blend_kernelEPfPKfS3_f,@function
        .size           _ZN2gs8training23background_blend_kernelEPfPKfS3_f,(.L_x_106 - _ZN2gs8training23background_blend_kernelEPfPKfS3_f)
        .other          _ZN2gs8training23background_blend_kernelEPfPKfS3_f,@"STO_CUDA_ENTRY STV_DEFAULT"
_ZN2gs8training23background_blend_kernelEPfPKfS3_f:
.text._ZN2gs8training23background_blend_kernelEPfPKfS3_f:
[----:B------:R-:W-:Y:S08]  /*0000*/  LDC R1, c[0x0][0x37c] ;  /* 0x0000df00ff017b82 */ /* 0x000ff00000000800 */
[----:B------:R-:W0:Y:S01]  /*0010*/  LDC.64 R6, c[0x0][0x390] ;  /* 0x0000e400ff067b82 */ /* 0x000e220000000a00 */
[----:B------:R-:W0:Y:S07]  /*0020*/  LDCU.64 UR4, c[0x0][0x358] ;  /* 0x00006b00ff0477ac */ /* 0x000e2e0008000a00 */
[----:B------:R-:W1:Y:S08]  /*0030*/  LDC.64 R4, c[0x0][0x388] ;  /* 0x0000e200ff047b82 */ /* 0x000e700000000a00 */
[----:B------:R-:W2:Y:S01]  /*0040*/  LDC R15, c[0x0][0x398] ;  /* 0x0000e600ff0f7b82 */ /* 0x000ea20000000800 */
[----:B0-----:R-:W3:Y:S04]  /*0050*/  LDG.E R8, desc[UR4][R6.64] ;  /* 0x0000000406087981 */ /* 0x001ee8000c1e1900 */
[----:B-1----:R-:W4:Y:S03]  /*0060*/  LDG.E R0, desc[UR4][R4.64] ;  /* 0x0000000404007981 */ /* 0x002f26000c1e1900 */
[----:B------:R-:W0:Y:S01]  /*0070*/  LDC.64 R2, c[0x0][0x380] ;  /* 0x0000e000ff027b82 */ /* 0x000e220000000a00 */
[----:B--2---:R-:W-:Y:S01]  /*0080*/  FADD R9, -R15, 1 ;  /* 0x3f8000000f097421 */ /* 0x004fe20000000100 */
[----:B---3--:R-:W-:-:S04]  /*0090*/  FMUL R11, R8, R15 ;  /* 0x0000000f080b7220 */ /* 0x008fc80000400000 */
[----:B----4-:R-:W-:-:S05]  /*00a0*/  FFMA R11, R0, R9, R11 ;  /* 0x00000009000b7223 */ /* 0x010fca000000000b */
[----:B0-----:R-:W-:Y:S04]  /*00b0*/  STG.E desc[UR4][R2.64], R11 ;  /* 0x0000000b02007986 */ /* 0x001fe8000c101904 */
[----:B------:R-:W2:Y:S04]  /*00c0*/  LDG.E R8, desc[UR4][R6.64+0x4] ;  /* 0x0000040406087981 */ /* 0x000ea8000c1e1900 */
[----:B------:R-:W3:Y:S01]  /*00d0*/  LDG.E R0, desc[UR4][R4.64+0x4] ;  /* 0x0000040404007981 */ /* 0x000ee2000c1e1900 */
[----:B--2---:R-:W-:-:S04]  /*00e0*/  FMUL R8, R8, R15 ;  /* 0x0000000f08087220 */ /* 0x004fc80000400000 */
[----:B---3--:R-:W-:-:S05]  /*00f0*/  FFMA R13, R9, R0, R8 ;  /* 0x00000000090d7223 */ /* 0x008fca0000000008 */
[----:B------:R-:W-:Y:S04]  /*0100*/  STG.E desc[UR4][R2.64+0x4], R13 ;  /* 0x0000040d02007986 */ /* 0x000fe8000c101904 */
[----:B------:R-:W2:Y:S04]  /*0110*/  LDG.E R8, desc[UR4][R6.64+0x8] ;  /* 0x0000080406087981 */ /* 0x000ea8000c1e1900 */
[----:B------:R-:W3:Y:S01]  /*0120*/  LDG.E R0, desc[UR4][R4.64+0x8] ;  /* 0x0000080404007981 */ /* 0x000ee2000c1e1900 */
[----:B--2---:R-:W-:-:S04]  /*0130*/  FMUL R8, R8, R15 ;  /* 0x0000000f08087220 */ /* 0x004fc80000400000 */
[----:B---3--:R-:W-:-:S05]  /*0140*/  FFMA R9, R9, R0, R8 ;  /* 0x0000000009097223 */ /* 0x008fca0000000008 */
[----:B------:R-:W-:Y:S01]  /*0150*/  STG.E desc[UR4][R2.64+0x8], R9 ;  /* 0x0000080902007986 */ /* 0x000fe2000c101904 */
[----:B------:R-:W-:Y:S05]  /*0160*/  EXIT ;  /* 0x000000000000794d */ /* 0x000fea0003800000 */
.L_x_89:
        /* <DEDUP_REMOVED lines=9> */
.L_x_106:


//--------------------- .text._ZN3cub18CUB_300001_SM_10006detail11EmptyKernelIvEEvv --------------------------
	.section	.text._ZN3cub18CUB_300001_SM_10006detail11EmptyKernelIvEEvv,"ax",@progbits
	.align	128
        .global         _ZN3cub18CUB_300001_SM_10006detail11EmptyKernelIvEEvv
        .type           _ZN3cub18CUB_300001_SM_10006detail11EmptyKernelIvEEvv,@function
        .size           _ZN3cub18CUB_300001_SM_10006detail11EmptyKernelIvEEvv,(.L_x_107 - _ZN3cub18CUB_300001_SM_10006detail11EmptyKernelIvEEvv)
        .other          _ZN3cub18CUB_300001_SM_10006detail11EmptyKernelIvEEvv,@"STO_CUDA_ENTRY STV_DEFAULT"
_ZN3cub18CUB_300001_SM_10006detail11EmptyKernelIvEEvv:
.text._ZN3cub18CUB_300001_SM_10006detail11EmptyKernelIvEEvv:
[----:B------:R-:W-:Y:S01]  /*0000*/  LDC R1, c[0x0][0x37c] ;  /* 0x0000df00ff017b82 */ /* 0x000fe20000000800 */
[----:B------:R-:W-:Y:S05]  /*0010*/  EXIT ;  /* 0x000000000000794d */ /* 0x000fea0003800000 */
.L_x_90:
        /* <DEDUP_REMOVED lines=14> */
.L_x_107:


//--------------------- .nv.global.init           --------------------------
	.section	.nv.global.init,"aw",@progbits
	.align	4
.nv.global.init:
	.type		__cudart_i2opi_f,@object
	.size		__cudart_i2opi_f,(.L_40 - __cudart_i2opi_f)
__cudart_i2opi_f:
        /*0000*/ 	.byte	0x41, 0x90, 0x43, 0x3c, 0x99, 0x95, 0x62, 0xdb, 0xc0, 0xdd, 0x34, 0xf5, 0xd1, 0x57, 0x27, 0xfc
        /*0010*/ 	.byte	0x29, 0x15, 0x44, 0x4e, 0x6e, 0x83, 0xf9, 0xa2
.L_40:


//--------------------- .nv.shared._ZN2gs8training30compute_sine_background_kernelEPfiiiif --------------------------
	.section	.nv.shared._ZN2gs8training30compute_sine_background_kernelEPfiiiif,"aw",@nobits
	.sectionflags	@""
	.align	16
	.zero		1024


//--------------------- .nv.shared.reserved.0     --------------------------
	.section	.nv.shared.reserved.0,"aw",@nobits
	.weak		__nv_reservedSMEM_offset_0_alias
	.size		__nv_reservedSMEM_offset_0_alias, 0, 64
	.other		__nv_reservedSMEM_offset_0_alias,@"STO_CUDA_RESERVED_SHARED STV_DEFAULT"
__nv_reservedSMEM_offset_0_alias:
	.zero		0
	.zero		64


//--------------------- .nv.global                --------------------------
	.section	.nv.global,"aw",@nobits
.nv.global:
	.type		_ZN34_INTERNAL_051031b7_4_k_cu_a6679e246thrust24THRUST_300001_SM_1000_NS12placeholders2_5E,@object
	.size		_ZN34_INTERNAL_051031b7_4_k_cu_a6679e246thrust24THRUST_300001_SM_1000_NS12placeholders2_5E,(_ZN34_INTERNAL_051031b7_4_k_cu_a6679e244cuda3std3__45__cpo6cbeginE - _ZN34_INTERNAL_051031b7_4_k_cu_a6679e246thrust24THRUST_300001_SM_1000_NS12placeholders2_5E)
_ZN34_INTERNAL_051031b7_4_k_cu_a6679e246thrust24THRUST_300001_SM_1000_NS12placeholders2_5E:
	.zero		1
	.type		_ZN34_INTERNAL_051031b7_4_k_cu_a6679e244cuda3std3__45__cpo6cbeginE,@object
	.size		_ZN34_INTERNAL_051031b7_4_k_cu_a6679e244cuda3std3__45__cpo6cbeginE,(_ZN34_INTERNAL_051031b7_4_k_cu_a6679e244cuda3std6ranges3__45__cpo6cbeginE - _ZN34_INTERNAL_051031b7_4_k_cu_a6679e244cuda3std3__45__cpo6cbeginE)
_ZN34_INTERNAL_051031b7_4_k_cu_a6679e244cuda3std3__45__cpo6cbeginE:
	.zero		1
	.type		_ZN34_INTERNAL_051031b7_4_k_cu_a6679e244cuda3std6ranges3__45__cpo6cbeginE,@object
	.size		_ZN34_INTERNAL_051031b7_4_k_cu_a6679e244cuda3std6ranges3__45__cpo6cbeginE,(_ZN34_INTERNAL_051031b7_4_k_cu_a6679e244cuda3std3__48in_placeE - _ZN34_INTERNAL_051031b7_4_k_cu_a6679e244cuda3std6ranges3__45__cpo6cbeginE)
_ZN34_INTERNAL_051031b7_4_k_cu_a6679e244cuda3std6ranges3__45__cpo6cbeginE:
	.zero		1
	.type		_ZN34_INTERNAL_051031b7_4_k_cu_a6679e244cuda3std3__48in_placeE,@object
	.size		_ZN34_INTERNAL_051031b7_4_k_cu_a6679e244cuda3std3__48in_placeE,(_ZN34_INTERNAL_051031b7_4_k_cu_a6679e244cuda3std6ranges3__45__cpo4sizeE - _ZN34_INTERNAL_051031b7_4_k_cu_a6679e244cuda3std3__48in_placeE)
_ZN34_INTERNAL_051031b7_4_k_cu_a6679e244cuda3std3__48in_placeE:
	.zero		1
	.type		_ZN34_INTERNAL_051031b7_4_k_cu_a6679e244cuda3std6ranges3__45__cpo4sizeE,@object
	.size		_ZN34_INTERNAL_051031b7_4_k_cu_a6679e244cuda3std6ranges3__45__cpo4sizeE,(_ZN34_INTERNAL_051031b7_4_k_cu_a6679e246thrust24THRUST_300001_SM_1000_NS12placeholders2_9E - _ZN34_INTERNAL_051031b7_4_k_cu_a6679e244cuda3std6ranges3__45__cpo4sizeE)
_ZN34_INTERNAL_051031b7_4_k_cu_a6679e244cuda3std6ranges3__45__cpo4sizeE:
	.zero		1
	.type		_ZN34_INTERNAL_051031b7_4_k_cu_a6679e246thrust24THRUST_300001_SM_1000_NS12placeholders2_9E,@object
	.size		_ZN34_INTERNAL_051031b7_4_k_cu_a6679e246thrust24THRUST_300001_SM_1000_NS12placeholders2_9E,(_ZN34_INTERNAL_051031b7_4_k_cu_a6679e244cuda3std3__45__cpo7crbeginE - _ZN34_INTERNAL_051031b7_4_k_cu_a6679e246thrust24THRUST_300001_SM_1000_NS12placeholders2_9E)
_ZN34_INTERNAL_051031b7_4_k_cu_a6679e246thrust24THRUST_300001_SM_1000_NS12placeholders2_9E:
	.zero		1
	.type		_ZN34_INTERNAL_051031b7_4_k_cu_a6679e244cuda3std3__45__cpo7crbeginE,@object
	.size		_ZN34_INTERNAL_051031b7_4_k_cu_a6679e244cuda3std3__45__cpo7crbeginE,(_ZN34_INTERNAL_051031b7_4_k_cu_a6679e244cuda3std6ranges3__45__cpo4nextE - _ZN34_INTERNAL_051031b7_4_k_cu_a6679e244cuda3std3__45__cpo7crbeginE)
_ZN34_INTERNAL_051031b7_4_k_cu_a6679e244cuda3std3__45__cpo7crbeginE:
	.zero		1
	.type		_ZN34_INTERNAL_051031b7_4_k_cu_a6679e244cuda3std6ranges3__45__cpo4nextE,@object
	.size		_ZN34_INTERNAL_051031b7_4_k_cu_a6679e244cuda3std6ranges3__45__cpo4nextE,(_ZN34_INTERNAL_051031b7_4_k_cu_a6679e244cuda3std6ranges3__45__cpo4swapE - _ZN34_INTERNAL_051031b7_4_k_cu_a6679e244cuda3std6ranges3__45__cpo4nextE)
_ZN34_INTERNAL_051031b7_4_k_cu_a6679e244cuda3std6ranges3__45__cpo4nextE:
	.zero		1
	.type		_ZN34_INTERNAL_051031b7_4_k_cu_a6679e244cuda3std6ranges3__45__cpo4swapE,@object
	.size		_ZN34_INTERNAL_051031b7_4_k_cu_a6679e244cuda3std6ranges3__45__cpo4swapE,(_ZN34_INTERNAL_051031b7_4_k_cu_a6679e246thrust24THRUST_300001_SM_1000_NS12placeholders2_1E - _ZN34_INTERNAL_051031b7_4_k_cu_a6679e244cuda3std6ranges3__45__cpo4swapE)
_ZN34_INTERNAL_051031b7_4_k_cu_a6679e244cuda3std6ranges3__45__cpo4swapE:
	.zero		1
	.type		_ZN34_INTERNAL_051031b7_4_k_cu_a6679e246thrust24THRUST_300001_SM_1000_NS12placeholders2_1E,@object
	.size		_ZN34_INTERNAL_051031b7_4_k_cu_a6679e246thrust24THRUST_300001_SM_1000_NS12placeholders2_1E,(_ZN34_INTERNAL_051031b7_4_k_cu_a6679e246thrust24THRUST_300001_SM_1000_NS12placeholders2_3E - _ZN34_INTERNAL_051031b7_4_k_cu_a6679e246thrust24THRUST_300001_SM_1000_NS12placeholders2_1E)
_ZN34_INTERNAL_051031b7_4_k_cu_a6679e246thrust24THRUST_300001_SM_1000_NS12placeholders2_1E:
	.zero		1
	.type		_ZN34_INTERNAL_051031b7_4_k_cu_a6679e246thrust24THRUST_300001_SM_1000_NS12placeholders2_3E,@object
	.size		_ZN34_INTERNAL_051031b7_4_k_cu_a6679e246thrust24THRUST_300001_SM_1000_NS12placeholders2_3E,(_ZN34_INTERNAL_051031b7_4_k_cu_a6679e244cuda3std3__45__cpo5beginE - _ZN34_INTERNAL_051031b7_4_k_cu_a6679e246thrust24THRUST_300001_SM_1000_NS12placeholders2_3E)
_ZN34_INTERNAL_051031b7_4_k_cu_a6679e246thrust24THRUST_300001_SM_1000_NS12placeholders2_3E:
	.zero		1
	.type		_ZN34_INTERNAL_051031b7_4_k_cu_a6679e244cuda3std3__45__cpo5beginE,@object
	.size		_ZN34_INTERNAL_051031b7_4_k_cu_a6679e244cuda3std3__45__cpo5beginE,(_ZN34_INTERNAL_051031b7_4_k_cu_a6679e244cuda3std6ranges3__45__cpo5beginE - _ZN34_INTERNAL_051031b7_4_k_cu_a6679e244cuda3std3__45__cpo5beginE)
_ZN34_INTERNAL_051031b7_4_k_cu_a6679e244cuda3std3__45__cpo5beginE:
	.zero		1
	.type		_ZN34_INTERNAL_051031b7_4_k_cu_a6679e244cuda3std6ranges3__45__cpo5beginE,@object
	.size		_ZN34_INTERNAL_051031b7_4_k_cu_a6679e244cuda3std6ranges3__45__cpo5beginE,(_ZN34_INTERNAL_051031b7_4_k_cu_a6679e244cuda3std3__436_GLOBAL__N__051031b7_4_k_cu_a6679e246ignoreE - _ZN34_INTERNAL_051031b7_4_k_cu_a6679e244cuda3std6ranges3__45__cpo5beginE)
_ZN34_INTERNAL_051031b7_4_k_cu_a6679e244cuda3std6ranges3__45__cpo5beginE:
	.zero		1
	.type		_ZN34_INTERNAL_051031b7_4_k_cu_a6679e244cuda3std3__436_GLOBAL__N__051031b7_4_k_cu_a6679e246ignoreE,@object
	.size		_ZN34_INTERNAL_051031b7_4_k_cu_a6679e244cuda3std3__436_GLOBAL__N__051031b7_4_k_cu_a6679e246ignoreE,(_ZN34_INTERNAL_051031b7_4_k_cu_a6679e244cuda3std6ranges3__45__cpo4dataE - _ZN34_INTERNAL_051031b7_4_k_cu_a6679e244cuda3std3__436_GLOBAL__N__051031b7_4_k_cu_a6679e246ignoreE)
_ZN34_INTERNAL_051031b7_4_k_cu_a6679e244cuda3std3__436_GLOBAL__N__051031b7_4_k_cu_a6679e246ignoreE:
	.zero		1
	.type		_ZN34_INTERNAL_051031b7_4_k_cu_a6679e244cuda3std6ranges3__45__cpo4dataE,@object
	.size		_ZN34_INTERNAL_051031b7_4_k_cu_a6679e244cuda3std6ranges3__45__cpo4dataE,(_ZN34_INTERNAL_051031b7_4_k_cu_a6679e246thrust24THRUST_300001_SM_1000_NS12placeholders2_7E - _ZN34_INTERNAL_051031b7_4_k_cu_a6679e244cuda3std6ranges3__45__cpo4dataE)
_ZN34_INTERNAL_051031b7_4_k_cu_a6679e244cuda3std6ranges3__45__cpo4dataE:
	.zero		1
	.type		_ZN34_INTERNAL_051031b7_4_k_cu_a6679e246thrust24THRUST_300001_SM_1000_NS12placeholders2_7E,@object
	.size		_ZN34_INTERNAL_051031b7_4_k_cu_a6679e246thrust24THRUST_300001_SM_1000_NS12placeholders2_7E,(_ZN34_INTERNAL_051031b7_4_k_cu_a6679e244cuda3std3__45__cpo6rbeginE - _ZN34_INTERNAL_051031b7_4_k_cu_a6679e246thrust24THRUST_300001_SM_1000_NS12placeholders2_7E)
_ZN34_INTERNAL_051031b7_4_k_cu_a6679e246thrust24THRUST_300001_SM_1000_NS12placeholders2_7E:
	.zero		1
	.type		_ZN34_INTERNAL_051031b7_4_k_cu_a6679e244cuda3std3__45__cpo6rbeginE,@object
	.size		_ZN34_INTERNAL_051031b7_4_k_cu_a6679e244cuda3std3__45__cpo6rbeginE,(_ZN34_INTERNAL_051031b7_4_k_cu_a6679e244cuda3std6ranges3__45__cpo7advanceE - _ZN34_INTERNAL_051031b7_4_k_cu_a6679e244cuda3std3__45__cpo6rbeginE)
_ZN34_INTERNAL_051031b7_4_k_cu_a6679e244cuda3std3__45__cpo6rbeginE:
	.zero		1
	.type		_ZN34_INTERNAL_051031b7_4_k_cu_a6679e244cuda3std6ranges3__45__cpo7advanceE,@object
	.size		_ZN34_INTERNAL_051031b7_4_k_cu_a6679e244cuda3std6ranges3__45__cpo7advanceE,(_ZN34_INTERNAL_051031b7_4_k_cu_a6679e244cuda3std3__47nulloptE - _ZN34_INTERNAL_051031b7_4_k_cu_a6679e244cuda3std6ranges3__45__cpo7advanceE)
_ZN34_INTERNAL_051031b7_4_k_cu_a6679e244cuda3std6ranges3__45__cpo7advanceE:
	.zero		1
	.type		_ZN34_INTERNAL_051031b7_4_k_cu_a6679e244cuda3std3__47nulloptE,@object
	.size		_ZN34_INTERNAL_051031b7_4_k_cu_a6679e244cuda3std3__47nulloptE,(_ZN34_INTERNAL_051031b7_4_k_cu_a6679e244cuda3std6ranges3__45__cpo8distanceE - _ZN34_INTERNAL_051031b7_4_k_cu_a6679e244cuda3std3__47nulloptE)
_ZN34_INTERNAL_051031b7_4_k_cu_a6679e244cuda3std3__47nulloptE:
	.zero		1
	.type		_ZN34_INTERNAL_051031b7_4_k_cu_a6679e244cuda3std6ranges3__45__cpo8distanceE,@object
	.size		_ZN34_INTERNAL_051031b7_4_k_cu_a6679e244cuda3std6ranges3__45__cpo8distanceE,(_ZN34_INTERNAL_051031b7_4_k_cu_a6679e246thrust24THRUST_300001_SM_1000_NS12placeholders2_6E - _ZN34_INTERNAL_051031b7_4_k_cu_a6679e244cuda3std6ranges3__45__cpo8distanceE)
_ZN34_INTERNAL_051031b7_4_k_cu_a6679e244cuda3std6ranges3__45__cpo8distanceE:
	.zero		1
	.type		_ZN34_INTERNAL_051031b7_4_k_cu_a6679e246thrust24THRUST_300001_SM_1000_NS12placeholders2_6E,@object
	.size		_ZN34_INTERNAL_051031b7_4_k_cu_a6679e246thrust24THRUST_300001_SM_1000_NS12placeholders2_6E,(_ZN34_INTERNAL_051031b7_4_k_cu_a6679e244cuda3std3__45__cpo4cendE - _ZN34_INTERNAL_051031b7_4_k_cu_a6679e246thrust24THRUST_300001_SM_1000_NS12placeholders2_6E)
_ZN34_INTERNAL_051031b7_4_k_cu_a6679e246thrust24THRUST_300001_SM_1000_NS12placeholders2_6E:
	.zero		1
	.type		_ZN34_INTERNAL_051031b7_4_k_cu_a6679e244cuda3std3__45__cpo4cendE,@object
	.size		_ZN34_INTERNAL_051031b7_4_k_cu_a6679e244cuda3std3__45__cpo4cendE,(_ZN34_INTERNAL_051031b7_4_k_cu_a6679e244cuda3std6ranges3__45__cpo4cendE - _ZN34_INTERNAL_051031b7_4_k_cu_a6679e244cuda3std3__45__cpo4cendE)
_ZN34_INTERNAL_051031b7_4_k_cu_a6679e244cuda3std3__45__cpo4cendE:
	.zero		1
	.type		_ZN34_INTERNAL_051031b7_4_k_cu_a6679e244cuda3std6ranges3__45__cpo4cendE,@object
	.size		_ZN34_INTERNAL_051031b7_4_k_cu_a6679e244cuda3std6ranges3__45__cpo4cendE,(_ZN34_INTERNAL_051031b7_4_k_cu_a6679e244cuda3std3__420unreachable_sentinelE - _ZN34_INTERNAL_051031b7_4_k_cu_a6679e244cuda3std6ranges3__45__cpo4cendE)
_ZN34_INTERNAL_051031b7_4_k_cu_a6679e244cuda3std6ranges3__45__cpo4cendE:
	.zero		1
	.type		_ZN34_INTERNAL_051031b7_4_k_cu_a6679e244cuda3std3__420unreachable_sentinelE,@object
	.size		_ZN34_INTERNAL_051031b7_4_k_cu_a6679e244cuda3std3__420unreachable_sentinelE,(_ZN34_INTERNAL_051031b7_4_k_cu_a6679e244cuda3std6ranges3__45__cpo5ssizeE - _ZN34_INTERNAL_051031b7_4_k_cu_a6679e244cuda3std3__420unreachable_sentinelE)
_ZN34_INTERNAL_051031b7_4_k_cu_a6679e244cuda3std3__420unreachable_sentinelE:
	.zero		1
	.type		_ZN34_INTERNAL_051031b7_4_k_cu_a6679e244cuda3std6ranges3__45__cpo5ssizeE,@object
	.size		_ZN34_INTERNAL_051031b7_4_k_cu_a6679e244cuda3std6ranges3__45__cpo5ssizeE,(_ZN34_INTERNAL_051031b7_4_k_cu_a6679e246thrust24THRUST_300001_SM_1000_NS12placeholders3_10E - _ZN34_INTERNAL_051031b7_4_k_cu_a6679e244cuda3std6ranges3__45__cpo5ssizeE)
_ZN34_INTERNAL_051031b7_4_k_cu_a6679e244cuda3std6ranges3__45__cpo5ssizeE:
	.zero		1
	.type		_ZN34_INTERNAL_051031b7_4_k_cu_a6679e246thrust24THRUST_300001_SM_1000_NS12placeholders3_10E,@object
	.size		_ZN34_INTERNAL_051031b7_4_k_cu_a6679e246thrust24THRUST_300001_SM_1000_NS12placeholders3_10E,(_ZN34_INTERNAL_051031b7_4_k_cu_a6679e244cuda3std3__45__cpo5crendE - _ZN34_INTERNAL_051031b7_4_k_cu_a6679e246thrust24THRUST_300001_SM_1000_NS12placeholders3_10E)
_ZN34_INTERNAL_051031b7_4_k_cu_a6679e246thrust24THRUST_300001_SM_1000_NS12placeholders3_10E:
	.zero		1
	.type		_ZN34_INTERNAL_051031b7_4_k_cu_a6679e244cuda3std3__45__cpo5crendE,@object
	.size		_ZN34_INTERNAL_051031b7_4_k_cu_a6679e244cuda3std3__45__cpo5crendE,(_ZN34_INTERNAL_051031b7_4_k_cu_a6679e244cuda3std6ranges3__45__cpo4prevE - _ZN34_INTERNAL_051031b7_4_k_cu_a6679e244cuda3std3__45__cpo5crendE)
_ZN34_INTERNAL_051031b7_4_k_cu_a6679e244cuda3std3__45__cpo5crendE:
	.zero		1
	.type		_ZN34_INTERNAL_051031b7_4_k_cu_a6679e244cuda3std6ranges3__45__cpo4prevE,@object
	.size		_ZN34_INTERNAL_051031b7_4_k_cu_a6679e244cuda3std6ranges3__45__cpo4prevE,(_ZN34_INTERNAL_051031b7_4_k_cu_a6679e244cuda3std6ranges3__45__cpo9iter_moveE - _ZN34_INTERNAL_051031b7_4_k_cu_a6679e244cuda3std6ranges3__45__cpo4prevE)
_ZN34_INTERNAL_051031b7_4_k_cu_a6679e244cuda3std6ranges3__45__cpo4prevE:
	.zero		1
	.type		_ZN34_INTERNAL_051031b7_4_k_cu_a6679e244cuda3std6ranges3__45__cpo9iter_moveE,@object
	.size		_ZN34_INTERNAL_051031b7_4_k_cu_a6679e244cuda3std6ranges3__45__cpo9iter_moveE,(_ZN34_INTERNAL_051031b7_4_k_cu_a6679e246thrust24THRUST_300001_SM_1000_NS12placeholders2_2E - _ZN34_INTERNAL_051031b7_4_k_cu_a6679e244cuda3std6ranges3__45__cpo9iter_moveE)
_ZN34_INTERNAL_051031b7_4_k_cu_a6679e244cuda3std6ranges3__45__cpo9iter_moveE:
	.zero		1
	.type		_ZN34_INTERNAL_051031b7_4_k_cu_a6679e246thrust24THRUST_300001_SM_1000_NS12placeholders2_2E,@object
	.size		_ZN34_INTERNAL_051031b7_4_k_cu_a6679e246thrust24THRUST_300001_SM_1000_NS12placeholders2_2E,(_ZN34_INTERNAL_051031b7_4_k_cu_a6679e246thrust24THRUST_300001_SM_1000_NS12placeholders2_4E - _ZN34_INTERNAL_051031b7_4_k_cu_a6679e246thrust24THRUST_300001_SM_1000_NS12placeholders2_2E)
_ZN34_INTERNAL_051031b7_4_k_cu_a6679e246thrust24THRUST_300001_SM_1000_NS12placeholders2_2E:
	.zero		1
	.type		_ZN34_INTERNAL_051031b7_4_k_cu_a6679e246thrust24THRUST_300001_SM_1000_NS12placeholders2_4E,@object
	.size		_ZN34_INTERNAL_051031b7_4_k_cu_a6679e246thrust24THRUST_300001_SM_1000_NS12placeholders2_4E,(_ZN34_INTERNAL_051031b7_4_k_cu_a6679e244cuda3std3__45__cpo3endE - _ZN34_INTERNAL_051031b7_4_k_cu_a6679e246thrust24THRUST_300001_SM_1000_NS12placeholders2_4E)
_ZN34_INTERNAL_051031b7_4_k_cu_a6679e246thrust24THRUST_300001_SM_1000_NS12placeholders2_4E:
	.zero		1
	.type		_ZN34_INTERNAL_051031b7_4_k_cu_a6679e244cuda3std3__45__cpo3endE,@object
	.size		_ZN34_INTERNAL_051031b7_4_k_cu_a6679e244cuda3std3__45__cpo3endE,(_ZN34_INTERNAL_051031b7_4_k_cu_a6679e244cuda3std6ranges3__45__cpo3endE - _ZN34_INTERNAL_051031b7_4_k_cu_a6679e244cuda3std3__45__cpo3endE)
_ZN34_INTERNAL_051031b7_4_k_cu_a6679e244cuda3std3__45__cpo3endE:
	.zero		1
	.type		_ZN34_INTERNAL_051031b7_4_k_cu_a6679e244cuda3std6ranges3__45__cpo3endE,@object
	.size		_ZN34_INTERNAL_051031b7_4_k_cu_a6679e244cuda3std6ranges3__45__cpo3endE,(_ZN34_INTERNAL_051031b7_4_k_cu_a6679e244cuda3std3__419piecewise_constructE - _ZN34_INTERNAL_051031b7_4_k_cu_a6679e244cuda3std6ranges3__45__cpo3endE)
_ZN34_INTERNAL_051031b7_4_k_cu_a6679e244cuda3std6ranges3__45__cpo3endE:
	.zero		1
	.type		_ZN34_INTERNAL_051031b7_4_k_cu_a6679e244cuda3std3__419piecewise_constructE,@object
	.size		_ZN34_INTERNAL_051031b7_4_k_cu_a6679e244cuda3std3__419piecewise_constructE,(_ZN34_INTERNAL_051031b7_4_k_cu_a6679e244cuda3std6ranges3__45__cpo5cdataE - _ZN34_INTERNAL_051031b7_4_k_cu_a6679e244cuda3std3__419piecewise_constructE)
_ZN34_INTERNAL_051031b7_4_k_cu_a6679e244cuda3std3__419piecewise_constructE:
	.zero		1
	.type		_ZN34_INTERNAL_051031b7_4_k_cu_a6679e244cuda3std6ranges3__45__cpo5cdataE,@object
	.size		_ZN34_INTERNAL_051031b7_4_k_cu_a6679e244cuda3std6ranges3__45__cpo5cdataE,(_ZN34_INTERNAL_051031b7_4_k_cu_a6679e246thrust24THRUST_300001_SM_1000_NS12placeholders2_8E - _ZN34_INTERNAL_051031b7_4_k_cu_a6679e244cuda3std6ranges3__45__cpo5cdataE)
_ZN34_INTERNAL_051031b7_4_k_cu_a6679e244cuda3std6ranges3__45__cpo5cdataE:
	.zero		1
	.type		_ZN34_INTERNAL_051031b7_4_k_cu_a6679e246thrust24THRUST_300001_SM_1000_NS12placeholders2_8E,@object
	.size		_ZN34_INTERNAL_051031b7_4_k_cu_a6679e246thrust24THRUST_300001_SM_1000_NS12placeholders2_8E,(_ZN34_INTERNAL_051031b7_4_k_cu_a6679e244cuda3std3__45__cpo4rendE - _ZN34_INTERNAL_051031b7_4_k_cu_a6679e246thrust24THRUST_300001_SM_1000_NS12placeholders2_8E)
_ZN34_INTERNAL_051031b7_4_k_cu_a6679e246thrust24THRUST_300001_SM_1000_NS12placeholders2_8E:
	.zero		1
	.type		_ZN34_INTERNAL_051031b7_4_k_cu_a6679e244cuda3std3__45__cpo4rendE,@object
	.size		_ZN34_INTERNAL_051031b7_4_k_cu_a6679e244cuda3std3__45__cpo4rendE,(_ZN34_INTERNAL_051031b7_4_k_cu_a6679e244cuda3std6ranges3__45__cpo9iter_swapE - _ZN34_INTERNAL_051031b7_4_k_cu_a6679e244cuda3std3__45__cpo4rendE)
_ZN34_INTERNAL_051031b7_4_k_cu_a6679e244cuda3std3__45__cpo4rendE:
	.zero		1
	.type		_ZN34_INTERNAL_051031b7_4_k_cu_a6679e244cuda3std6ranges3__45__cpo9iter_swapE,@object
	.size		_ZN34_INTERNAL_051031b7_4_k_cu_a6679e244cuda3std6ranges3__45__cpo9iter_swapE,(_ZN34_INTERNAL_051031b7_4_k_cu_a6679e244cuda3std3__48unexpectE - _ZN34_INTERNAL_051031b7_4_k_cu_a6679e244cuda3std6ranges3__45__cpo9iter_swapE)
_ZN34_INTERNAL_051031b7_4_k_cu_a6679e244cuda3std6ranges3__45__cpo9iter_swapE:
	.zero		1
	.type		_ZN34_INTERNAL_051031b7_4_k_cu_a6679e244cuda3std3__48unexpectE,@object
	.size		_ZN34_INTERNAL_051031b7_4_k_cu_a6679e244cuda3std3__48unexpectE,(_ZN34_INTERNAL_051031b7_4_k_cu_a6679e246thrust24THRUST_300001_SM_1000_NS6system6detail10sequential3seqE - _ZN34_INTERNAL_051031b7_4_k_cu_a6679e244cuda3std3__48unexpectE)
_ZN34_INTERNAL_051031b7_4_k_cu_a6679e244cuda3std3__48unexpectE:
	.zero		1
	.type		_ZN34_INTERNAL_051031b7_4_k_cu_a6679e246thrust24THRUST_300001_SM_1000_NS6system6detail10sequential3seqE,@object
	.size		_ZN34_INTERNAL_051031b7_4_k_cu_a6679e246thrust24THRUST_300001_SM_1000_NS6system6detail10sequential3seqE,(.L_29 - _ZN34_INTERNAL_051031b7_4_k_cu_a6679e246thrust24THRUST_300001_SM_1000_NS6system6detail10sequential3seqE)
_ZN34_INTERNAL_051031b7_4_k_cu_a6679e246thrust24THRUST_300001_SM_1000_NS6system6detail10sequential3seqE:
	.zero		1
.L_29:


//--------------------- .nv.shared._ZN2gs8training11copy_kernelEPfPKfi --------------------------
	.section	.nv.shared._ZN2gs8training11copy_kernelEPfPKfi,"aw",@nobits
	.sectionflags	@""
	.align	16
	.zero		1024


//--------------------- .nv.shared._ZN2gs8training24combine_gradients_kernelEPfPKffS3_fi --------------------------
	.section	.nv.shared._ZN2gs8training24combine_gradients_kernelEPfPKffS3_fi,"aw",@nobits
	.sectionflags	@""
	.align	16
	.zero		1024


//--------------------- .nv.shared._ZN2gs8training19compute_mean_kernelEPKfPfi --------------------------
	.section	.nv.shared._ZN2gs8training19compute_mean_kernelEPKfPfi,"aw",@nobits
	.sectionflags	@""
	.align	16
	.zero		1024


//--------------------- .nv.shared._ZN2gs8training30compute_l1_loss_forward_kernelEPKfS2_PfS3_S3_i --------------------------
	.section	.nv.shared._ZN2gs8training30compute_l1_loss_forward_kernelEPKfS2_PfS3_S3_i,"aw",@nobits
	.sectionflags	@""
	.align	16
	.zero		1024


//--------------------- .nv.shared._ZN2gs8training18fill_tensor_kernelEPffi --------------------------
	.section	.nv.shared._ZN2gs8training18fill_tensor_kernelEPffi,"aw",@nobits
	.sectionflags	@""
	.align	16
	.zero		1024


//--------------------- .nv.shared._ZN2gs8training18zero_tensor_kernelEPfi --------------------------
	.section	.nv.shared._ZN2gs8training18zero_tensor_kernelEPfi,"aw",@nobits
	.sectionflags	@""
	.align	16
	.zero		1024


//--------------------- .nv.shared._ZN2gs8training33add_opacity_regularization_kernelEPfPKffi --------------------------
	.section	.nv.shared._ZN2gs8training33add_opacity_regularization_kernelEPfPKffi,"aw",@nobits
	.sectionflags	@""
	.align	16
	.zero		1024


//--------------------- .nv.shared._ZN2gs8training31add_scale_regularization_kernelEPfPKffi --------------------------
	.section	.nv.shared._ZN2gs8training31add_scale_regularization_kernelEPfPKffi,"aw",@nobits
	.sectionflags	@""
	.align	16
	.zero		1024


//--------------------- .nv.shared._ZN2gs8training23background_blend_kernelEPfPKfS3_f --------------------------
	.section	.nv.shared._ZN2gs8training23background_blend_kernelEPfPKfS3_f,"aw",@nobits
	.sectionflags	@""
	.align	16
	.zero		1024


//--------------------- .nv.shared._ZN3cub18CUB_300001_SM_10006detail11EmptyKernelIvEEvv --------------------------
	.section	.nv.shared._ZN3cub18CUB_300001_SM_10006detail11EmptyKernelIvEEvv,"aw",@nobits
	.sectionflags	@""
	.align	16
	.zero		1024


//--------------------- .nv.constant0._ZN2gs8training30compute_sine_background_kernelEPfiiiif --------------------------
	.section	.nv.constant0._ZN2gs8training30compute_sine_background_kernelEPfiiiif,"a",@progbits
	.sectionflags	@""
	.align	4
.nv.constant0._ZN2gs8training30compute_sine_background_kernelEPfiiiif:
	.zero		924


//--------------------- .nv.constant0._ZN2gs8training11copy_kernelEPfPKfi --------------------------
	.section	.nv.constant0._ZN2gs8training11copy_kernelEPfPKfi,"a",@progbits
	.sectionflags	@""
	.align	4
.nv.constant0._ZN2gs8training11copy_kernelEPfPKfi:
	.zero		916


//--------------------- .nv.constant0._ZN2gs8training24combine_gradients_kernelEPfPKffS3_fi --------------------------
	.section	.nv.constant0._ZN2gs8training24combine_gradients_kernelEPfPKffS3_fi,"a",@progbits
	.sectionflags	@""
	.align	4
.nv.constant0._ZN2gs8training24combine_gradients_kernelEPfPKffS3_fi:
	.zero		936


//--------------------- .nv.constant0._ZN2gs8training19compute_mean_kernelEPKfPfi --------------------------
	.section	.nv.constant0._ZN2gs8training19compute_mean_kernelEPKfPfi,"a",@progbits
	.sectionflags	@""
	.align	4
.nv.constant0._ZN2gs8training19compute_mean_kernelEPKfPfi:
	.zero		916


//--------------------- .nv.constant0._ZN2gs8training30compute_l1_loss_forward_kernelEPKfS2_PfS3_S3_i --------------------------
	.section	.nv.constant0._ZN2gs8training30compute_l1_loss_forward_kernelEPKfS2_PfS3_S3_i,"a",@progbits
	.sectionflags	@""
	.align	4
.nv.constant0._ZN2gs8training30compute_l1_loss_forward_kernelEPKfS2_PfS3_S3_i:
	.zero		940


//--------------------- .nv.constant0._ZN2gs8training18fill_tensor_kernelEPffi --------------------------
	.section	.nv.constant0._ZN2gs8training18fill_tensor_kernelEPffi,"a",@progbits
	.sectionflags	@""
	.align	4
.nv.constant0._ZN2gs8training18fill_tensor_kernelEPffi:
	.zero		912


//--------------------- .nv.constant0._ZN2gs8training18zero_tensor_kernelEPfi --------------------------
	.section	.nv.constant0._ZN2gs8training18zero_tensor_kernelEPfi,"a",@progbits
	.sectionflags	@""
	.align	4
.nv.constant0._ZN2gs8training18zero_tensor_kernelEPfi:
	.zero		908


//--------------------- .nv.constant0._ZN2gs8training33add_opacity_regularization_kernelEPfPKffi --------------------------
	.section	.nv.constant0._ZN2gs8training33add_opacity_regularization_kernelEPfPKffi,"a",@progbits
	.sectionflags	@""
	.align	4
.nv.constant0._ZN2gs8training33add_opacity_regularization_kernelEPfPKffi:
	.zero		920


//--------------------- .nv.constant0._ZN2gs8training31add_scale_regularization_kernelEPfPKffi --------------------------
	.section	.nv.constant0._ZN2gs8training31add_scale_regularization_kernelEPfPKffi,"a",@progbits
	.sectionflags	@""
	.align	4
.nv.constant0._ZN2gs8training31add_scale_regularization_kernelEPfPKffi:
	.zero		920


//--------------------- .nv.constant0._ZN2gs8training23background_blend_kernelEPfPKfS3_f --------------------------
	.section	.nv.constant0._ZN2gs8training23background_blend_kernelEPfPKfS3_f,"a",@progbits
	.sectionflags	@""
	.align	4
.nv.constant0._ZN2gs8training23background_blend_kernelEPfPKfS3_f:
	.zero		924


//--------------------- .nv.constant0._ZN3cub18CUB_300001_SM_10006detail11EmptyKernelIvEEvv --------------------------
	.section	.nv.constant0._ZN3cub18CUB_300001_SM_10006detail11EmptyKernelIvEEvv,"a",@progbits
	.sectionflags	@""
	.align	4
.nv.constant0._ZN3cub18CUB_300001_SM_10006detail11EmptyKernelIvEEvv:
	.zero		896


//--------------------- SYMBOLS --------------------------

	.type		.nv.reservedSmem.offset0,@object
	.size		.nv.reservedSmem.offset0,0x4
	.type		.nv.reservedSmem.cap,@object
	.size		.nv.reservedSmem.cap,0x4
